// auto-generated by cutlass_sweep.gemm — config: {"arch": "sm_100", "cluster_m": 1, "cluster_n": 1, "dtype": "e4m3", "stages": 0, "tile_k": 32, "tile_m": 64, "tile_n": 64}
#include "cutlass/cutlass.h"
#include "cutlass/gemm/collective/collective_builder.hpp"
#include "cutlass/gemm/device/gemm_universal_adapter.h"
#include "cutlass/gemm/kernel/gemm_universal.hpp"
#include "cutlass/epilogue/collective/collective_builder.hpp"

using ElemA = cutlass::float_e4m3_t;
using ElemB = cutlass::float_e4m3_t;
using ElemCD = cutlass::float_e4m3_t;
using Acc  = float;
using TileShape    = cute::Shape<cute::_64, cute::_64, cute::_32>;
using ClusterShape = cute::Shape<cute::_1, cute::_1, cute::_1>;

using CollectiveEpilogue = typename cutlass::epilogue::collective::CollectiveBuilder<
    cutlass::arch::Sm100, cutlass::arch::OpClassTensorOp,
    TileShape, ClusterShape,
    cutlass::epilogue::collective::EpilogueTileAuto,
    Acc, Acc,
    ElemCD, cutlass::layout::RowMajor, 128 / cutlass::sizeof_bits<ElemCD>::value,
    ElemCD, cutlass::layout::RowMajor, 128 / cutlass::sizeof_bits<ElemCD>::value,
    cutlass::epilogue::collective::EpilogueScheduleAuto
  >::CollectiveOp;

using CollectiveMainloop = typename cutlass::gemm::collective::CollectiveBuilder<
    cutlass::arch::Sm100, cutlass::arch::OpClassTensorOp,
    ElemA, cutlass::layout::RowMajor, 128 / cutlass::sizeof_bits<ElemA>::value,
    ElemB, cutlass::layout::ColumnMajor, 128 / cutlass::sizeof_bits<ElemB>::value,
    Acc,
    TileShape, ClusterShape,
    cutlass::gemm::collective::StageCountAutoCarveout<static_cast<int>(sizeof(typename CollectiveEpilogue::SharedStorage))>,
    cutlass::gemm::collective::KernelScheduleAuto
  >::CollectiveOp;

using GemmKernel = cutlass::gemm::kernel::GemmUniversal<
    cute::Shape<int,int,int,int>,
    CollectiveMainloop,
    CollectiveEpilogue
>;
using Gemm = cutlass::gemm::device::GemmUniversalAdapter<GemmKernel>;

// Force the device kernel symbol into the cubin without needing a host main.
auto* _anchor = &cutlass::device_kernel<GemmKernel>;


// ===== COMPILED SASS (sm_100a) =====

	.target	sm_100a

	.elftype	@"ET_EXEC"


//--------------------- .note.nv.tkinfo           --------------------------
	.section	.note.nv.tkinfo,"",@"SHT_NOTE"
	.sectionflags	@"SHF_NOTE_NV_TKINFO"
	.tkinfo
        /*0018*/ 	.word	0x00000002
        /*0030*/ 	.string	""
        /*0030*/ 	.string	"ptxas"
        /*0030*/ 	.string	"Cuda compilation tools, release 13.0, V13.0.88"
        /*0030*/ 	.string	"Build cuda_13.0.r13.0/compiler.36424714_0"
        /*0030*/ 	.string	"-arch sm_100a -m 64 "



//--------------------- .note.nv.cuinfo           --------------------------
	.section	.note.nv.cuinfo,"",@"SHT_NOTE"
	.sectionflags	@"SHF_NOTE_NV_CUINFO"
        /*0018*/ 	.short	0x0002
        /*001a*/ 	.short	0x0064
        /*001c*/ 	.short	0x0082
	.zero		2


//--------------------- .nv.info                  --------------------------
	.section	.nv.info,"",@"SHT_CUDA_INFO"
	.align	4


	//----- nvinfo : EIATTR_REGCOUNT
	.align		4
        /*0000*/ 	.byte	0x04, 0x2f
        /*0002*/ 	.short	(.L_19 - .L_18)
	.align		4
.L_18:
        /*0004*/ 	.word	index@(_ZN7cutlass13device_kernelINS_4gemm6kernel13GemmUniversalIN4cute5tupleIJiiiiEEENS1_10collective13CollectiveMmaINS1_35MainloopSm100TmaUmmaWarpSpecializedILi54ELi2ELi4ENS5_IJNS4_1CILi1EEESB_SB_EEEEENS5_IJNSA_ILi64EEESE_NSA_ILi32EEEEEENS_12float_e4m3_tENS5_IJlSB_lEEESH_SI_NS4_8TiledMMAINS4_8MMA_AtomIJNS4_10MMA_TraitsINS4_19SM100_MMA_F8F6F4_SSEJSH_SH_fSE_SE_NS4_17integral_constantINS4_4UMMA5MajorELSP_0EEESQ_NSN_INSO_7ScaleInELSR_0EEESS_EEEEEENS4_6LayoutISC_NS5_IJNSA_ILi0EEESW_SW_EEEEENS5_IJNS4_10UnderscoreESZ_SZ_EEEEENS4_13SM90_TMA_LOADENS4_14ComposedLayoutINS4_7SwizzleILi1ELi4ELi3EEENS4_18smem_ptr_flag_bitsILi8EEENSV_INS5_IJNSA_ILi8EEESF_EEENS5_IJSF_SB_EEEEEEEvNS4_8identityES12_S1C_vS1D_EENS_8epilogue10collective18CollectiveEpilogueINS1F_23Sm100TmaWarpSpecializedILi1ELi1ELi32ELb0ELb0EEEJSG_NS5_IJNSV_ISE_SB_EES1K_EEESH_SI_SH_SI_NS1F_6fusion15FusionCallbacksIS1J_NS1M_17LinearCombinationISH_fSH_fLNS_15FloatRoundStyleE2EEESG_S1L_JEEENS4_5SM1004TMEM4LOAD26SM100_TMEM_LOAD_16dp32b32xES12_NS13_INS14_ILi2ELi4ELi3EEES17_NSV_INS5_IJS18_SE_EEENS5_IJSE_SB_EEEEEEENS4_39AutoVectorizingCopyWithAssumedAlignmentILi128EEENS4_14SM90_TMA_STOREES20_S22_S22_EEEvvEEEEvNT_6ParamsE)
        /*0008*/ 	.word	0x00000078


	//----- nvinfo : EIATTR_FRAME_SIZE
	.align		4
.L_19:
        /*000c*/ 	.byte	0x04, 0x11
        /*000e*/ 	.short	(.L_21 - .L_20)
	.align		4
.L_20:
        /*0010*/ 	.word	index@($__internal_2_$__cuda_sm10x_tcgen05_guardrail_trap_unallocated_columns_being_dealloced)
        /*0014*/ 	.word	0x00000000


	//----- nvinfo : EIATTR_FRAME_SIZE
	.align		4
.L_21:
        /*0018*/ 	.byte	0x04, 0x11
        /*001a*/ 	.short	(.L_23 - .L_22)
	.align		4
.L_22:
        /*001c*/ 	.word	index@($__internal_1_$__cuda_sm10x_tcgen05_guardrail_trap_phase_invalid_during_alloc)
        /*0020*/ 	.word	0x00000000


	//----- nvinfo : EIATTR_FRAME_SIZE
	.align		4
.L_23:
        /*0024*/ 	.byte	0x04, 0x11
        /*0026*/ 	.short	(.L_25 - .L_24)
	.align		4
.L_24:
        /*0028*/ 	.word	index@($__internal_0_$__cuda_sm10x_tcgen05_guardrail_trap_col_being_dealloced_not_returned_by_alloc)
        /*002c*/ 	.word	0x00000000


	//----- nvinfo : EIATTR_FRAME_SIZE
	.align		4
.L_25:
        /*0030*/ 	.byte	0x04, 0x11
        /*0032*/ 	.short	(.L_27 - .L_26)
	.align		4
.L_26:
        /*0034*/ 	.word	index@(_ZN7cutlass13device_kernelINS_4gemm6kernel13GemmUniversalIN4cute5tupleIJiiiiEEENS1_10collective13CollectiveMmaINS1_35MainloopSm100TmaUmmaWarpSpecializedILi54ELi2ELi4ENS5_IJNS4_1CILi1EEESB_SB_EEEEENS5_IJNSA_ILi64EEESE_NSA_ILi32EEEEEENS_12float_e4m3_tENS5_IJlSB_lEEESH_SI_NS4_8TiledMMAINS4_8MMA_AtomIJNS4_10MMA_TraitsINS4_19SM100_MMA_F8F6F4_SSEJSH_SH_fSE_SE_NS4_17integral_constantINS4_4UMMA5MajorELSP_0EEESQ_NSN_INSO_7ScaleInELSR_0EEESS_EEEEEENS4_6LayoutISC_NS5_IJNSA_ILi0EEESW_SW_EEEEENS5_IJNS4_10UnderscoreESZ_SZ_EEEEENS4_13SM90_TMA_LOADENS4_14ComposedLayoutINS4_7SwizzleILi1ELi4ELi3EEENS4_18smem_ptr_flag_bitsILi8EEENSV_INS5_IJNSA_ILi8EEESF_EEENS5_IJSF_SB_EEEEEEEvNS4_8identityES12_S1C_vS1D_EENS_8epilogue10collective18CollectiveEpilogueINS1F_23Sm100TmaWarpSpecializedILi1ELi1ELi32ELb0ELb0EEEJSG_NS5_IJNSV_ISE_SB_EES1K_EEESH_SI_SH_SI_NS1F_6fusion15FusionCallbacksIS1J_NS1M_17LinearCombinationISH_fSH_fLNS_15FloatRoundStyleE2EEESG_S1L_JEEENS4_5SM1004TMEM4LOAD26SM100_TMEM_LOAD_16dp32b32xES12_NS13_INS14_ILi2ELi4ELi3EEES17_NSV_INS5_IJS18_SE_EEENS5_IJSE_SB_EEEEEEENS4_39AutoVectorizingCopyWithAssumedAlignmentILi128EEENS4_14SM90_TMA_STOREES20_S22_S22_EEEvvEEEEvNT_6ParamsE)
        /*0038*/ 	.word	0x00000000


	//----- nvinfo : EIATTR_MIN_STACK_SIZE
	.align		4
.L_27:
        /*003c*/ 	.byte	0x04, 0x12
        /*003e*/ 	.short	(.L_29 - .L_28)
	.align		4
.L_28:
        /*0040*/ 	.word	index@(_ZN7cutlass13device_kernelINS_4gemm6kernel13GemmUniversalIN4cute5tupleIJiiiiEEENS1_10collective13CollectiveMmaINS1_35MainloopSm100TmaUmmaWarpSpecializedILi54ELi2ELi4ENS5_IJNS4_1CILi1EEESB_SB_EEEEENS5_IJNSA_ILi64EEESE_NSA_ILi32EEEEEENS_12float_e4m3_tENS5_IJlSB_lEEESH_SI_NS4_8TiledMMAINS4_8MMA_AtomIJNS4_10MMA_TraitsINS4_19SM100_MMA_F8F6F4_SSEJSH_SH_fSE_SE_NS4_17integral_constantINS4_4UMMA5MajorELSP_0EEESQ_NSN_INSO_7ScaleInELSR_0EEESS_EEEEEENS4_6LayoutISC_NS5_IJNSA_ILi0EEESW_SW_EEEEENS5_IJNS4_10UnderscoreESZ_SZ_EEEEENS4_13SM90_TMA_LOADENS4_14ComposedLayoutINS4_7SwizzleILi1ELi4ELi3EEENS4_18smem_ptr_flag_bitsILi8EEENSV_INS5_IJNSA_ILi8EEESF_EEENS5_IJSF_SB_EEEEEEEvNS4_8identityES12_S1C_vS1D_EENS_8epilogue10collective18CollectiveEpilogueINS1F_23Sm100TmaWarpSpecializedILi1ELi1ELi32ELb0ELb0EEEJSG_NS5_IJNSV_ISE_SB_EES1K_EEESH_SI_SH_SI_NS1F_6fusion15FusionCallbacksIS1J_NS1M_17LinearCombinationISH_fSH_fLNS_15FloatRoundStyleE2EEESG_S1L_JEEENS4_5SM1004TMEM4LOAD26SM100_TMEM_LOAD_16dp32b32xES12_NS13_INS14_ILi2ELi4ELi3EEES17_NSV_INS5_IJS18_SE_EEENS5_IJSE_SB_EEEEEEENS4_39AutoVectorizingCopyWithAssumedAlignmentILi128EEENS4_14SM90_TMA_STOREES20_S22_S22_EEEvvEEEEvNT_6ParamsE)
        /*0044*/ 	.word	0x00000000
.L_29:


//--------------------- .nv.compat                --------------------------
	.section	.nv.compat,"",@"SHT_CUDA_COMPAT_INFO"
	.align	4
        /*0000*/ 	.byte	0x02, 0x09, 0x01, 0x00, 0x02, 0x02, 0x02, 0x00, 0x02, 0x05, 0x05, 0x00, 0x03, 0x07, 0x01, 0x01
        /*0010*/ 	.byte	0x02, 0x03, 0x01, 0x00, 0x02, 0x06, 0x01, 0x00, 0x04, 0x0b, 0x08, 0x00, 0x09, 0x00, 0x00, 0x00
        /*0020*/ 	.byte	0x00, 0x00, 0x00, 0x00


//--------------------- .nv.info._ZN7cutlass13device_kernelINS_4gemm6kernel13GemmUniversalIN4cute5tupleIJiiiiEEENS1_10collective13CollectiveMmaINS1_35MainloopSm100TmaUmmaWarpSpecializedILi54ELi2ELi4ENS5_IJNS4_1CILi1EEESB_SB_EEEEENS5_IJNSA_ILi64EEESE_NSA_ILi32EEEEEENS_12float_e4m3_tENS5_IJlSB_lEEESH_SI_NS4_8TiledMMAINS4_8MMA_AtomIJNS4_10MMA_TraitsINS4_19SM100_MMA_F8F6F4_SSEJSH_SH_fSE_SE_NS4_17integral_constantINS4_4UMMA5MajorELSP_0EEESQ_NSN_INSO_7ScaleInELSR_0EEESS_EEEEEENS4_6LayoutISC_NS5_IJNSA_ILi0EEESW_SW_EEEEENS5_IJNS4_10UnderscoreESZ_SZ_EEEEENS4_13SM90_TMA_LOADENS4_14ComposedLayoutINS4_7SwizzleILi1ELi4ELi3EEENS4_18smem_ptr_flag_bitsILi8EEENSV_INS5_IJNSA_ILi8EEESF_EEENS5_IJSF_SB_EEEEEEEvNS4_8identityES12_S1C_vS1D_EENS_8epilogue10collective18CollectiveEpilogueINS1F_23Sm100TmaWarpSpecializedILi1ELi1ELi32ELb0ELb0EEEJSG_NS5_IJNSV_ISE_SB_EES1K_EEESH_SI_SH_SI_NS1F_6fusion15FusionCallbacksIS1J_NS1M_17LinearCombinationISH_fSH_fLNS_15FloatRoundStyleE2EEESG_S1L_JEEENS4_5SM1004TMEM4LOAD26SM100_TMEM_LOAD_16dp32b32xES12_NS13_INS14_ILi2ELi4ELi3EEES17_NSV_INS5_IJS18_SE_EEENS5_IJSE_SB_EEEEEEENS4_39AutoVectorizingCopyWithAssumedAlignmentILi128EEENS4_14SM90_TMA_STOREES20_S22_S22_EEEvvEEEEvNT_6ParamsE --------------------------
	.section	.nv.info._ZN7cutlass13device_kernelINS_4gemm6kernel13GemmUniversalIN4cute5tupleIJiiiiEEENS1_10collective13CollectiveMmaINS1_35MainloopSm100TmaUmmaWarpSpecializedILi54ELi2ELi4ENS5_IJNS4_1CILi1EEESB_SB_EEEEENS5_IJNSA_ILi64EEESE_NSA_ILi32EEEEEENS_12float_e4m3_tENS5_IJlSB_lEEESH_SI_NS4_8TiledMMAINS4_8MMA_AtomIJNS4_10MMA_TraitsINS4_19SM100_MMA_F8F6F4_SSEJSH_SH_fSE_SE_NS4_17integral_constantINS4_4UMMA5MajorELSP_0EEESQ_NSN_INSO_7ScaleInELSR_0EEESS_EEEEEENS4_6LayoutISC_NS5_IJNSA_ILi0EEESW_SW_EEEEENS5_IJNS4_10UnderscoreESZ_SZ_EEEEENS4_13SM90_TMA_LOADENS4_14ComposedLayoutINS4_7SwizzleILi1ELi4ELi3EEENS4_18smem_ptr_flag_bitsILi8EEENSV_INS5_IJNSA_ILi8EEESF_EEENS5_IJSF_SB_EEEEEEEvNS4_8identityES12_S1C_vS1D_EENS_8epilogue10collective18CollectiveEpilogueINS1F_23Sm100TmaWarpSpecializedILi1ELi1ELi32ELb0ELb0EEEJSG_NS5_IJNSV_ISE_SB_EES1K_EEESH_SI_SH_SI_NS1F_6fusion15FusionCallbacksIS1J_NS1M_17LinearCombinationISH_fSH_fLNS_15FloatRoundStyleE2EEESG_S1L_JEEENS4_5SM1004TMEM4LOAD26SM100_TMEM_LOAD_16dp32b32xES12_NS13_INS14_ILi2ELi4ELi3EEES17_NSV_INS5_IJS18_SE_EEENS5_IJSE_SB_EEEEEEENS4_39AutoVectorizingCopyWithAssumedAlignmentILi128EEENS4_14SM90_TMA_STOREES20_S22_S22_EEEvvEEEEvNT_6ParamsE,"",@"SHT_CUDA_INFO"
	.sectionflags	@""
	.align	4


	//----- nvinfo : EIATTR_CUDA_API_VERSION
	.align		4
        /*0000*/ 	.byte	0x04, 0x37
        /*0002*/ 	.short	(.L_31 - .L_30)
.L_30:
        /*0004*/ 	.word	0x00000082


	//----- nvinfo : EIATTR_KPARAM_INFO
	.align		4
.L_31:
        /*0008*/ 	.byte	0x04, 0x17
        /*000a*/ 	.short	(.L_33 - .L_32)
.L_32:
        /*000c*/ 	.word	0x00000000
        /*0010*/ 	.short	0x0000
        /*0012*/ 	.short	0x0000
        /*0014*/ 	.byte	0x00, 0xf0, 0x01, 0x20


	//----- nvinfo : EIATTR_AT_ENTRY_FRAGMENTS
	.align		4
.L_33:
        /*0018*/ 	.byte	0x04, 0x4f
        /*001a*/ 	.short	(.L_35 - .L_34)


	//   ....[0]....
.L_34:
        /*001c*/ 	.word	0x00000006


	//----- nvinfo : EIATTR_RESERVED_SMEM_USED
	.align		4
.L_35:
        /*0020*/ 	.byte	0x01, 0x41
	.zero		2


	//----- nvinfo : EIATTR_SPARSE_MMA_MASK
	.align		4
        /*0024*/ 	.byte	0x03, 0x50
        /*0026*/ 	.short	0x0000


	//----- nvinfo : EIATTR_TCGEN05_1CTA_USED
	.align		4
        /*0028*/ 	.byte	0x01, 0x51
	.zero		2


	//----- nvinfo : EIATTR_MAXREG_COUNT
	.align		4
        /*002c*/ 	.byte	0x03, 0x1b
        /*002e*/ 	.short	0x00ff


	//----- nvinfo : EIATTR_NUM_BARRIERS
	.align		4
        /*0030*/ 	.byte	0x02, 0x4c
        /*0032*/ 	.byte	0x07
	.zero		1


	//----- nvinfo : EIATTR_EXTERNS
	.align		4
        /*0034*/ 	.byte	0x04, 0x0f
        /*0036*/ 	.short	(.L_37 - .L_36)


	//   ....[0]....
	.align		4
.L_36:
        /*0038*/ 	.word	index@(__assertfail)


	//----- nvinfo : EIATTR_MERCURY_ISA_VERSION
	.align		4
.L_37:
        /*003c*/ 	.byte	0x03, 0x5f
        /*003e*/ 	.short	0x0101


	//----- nvinfo : EIATTR_INT_WARP_WIDE_INSTR_OFFSETS
	.align		4
        /*0040*/ 	.byte	0x04, 0x31
        /*0042*/ 	.short	(.L_39 - .L_38)


	//   ....[0]....
.L_38:
        /*0044*/ 	.word	0x000023d0


	//   ....[1]....
        /*0048*/ 	.word	0x00005950


	//   ....[2]....
        /*004c*/ 	.word	0x00005970


	//   ....[3]....
        /*0050*/ 	.word	0x000059a0


	//   ....[4]....
        /*0054*/ 	.word	0x000063b0


	//   ....[5]....
        /*0058*/ 	.word	0x000064a0


	//----- nvinfo : EIATTR_COOP_GROUP_MASK_REGIDS
	.align		4
.L_39:
        /*005c*/ 	.byte	0x04, 0x29
        /*005e*/ 	.short	(.L_41 - .L_40)


	//   ....[0]....
.L_40:
        /*0060*/ 	.word	0xffffffff


	//   ....[1]....
        /*0064*/ 	.word	0xffffffff


	//   ....[2]....
        /*0068*/ 	.word	0xffffffff


	//   ....[3]....
        /*006c*/ 	.word	0xffffffff


	//   ....[4]....
        /*0070*/ 	.word	0xffffffff


	//   ....[5]....
        /*0074*/ 	.word	0xffffffff


	//   ....[6]....
        /*0078*/ 	.word	0xffffffff


	//   ....[7]....
        /*007c*/ 	.word	0xffffffff


	//   ....[8]....
        /*0080*/ 	.word	0xffffffff


	//   ....[9]....
        /*0084*/ 	.word	0xffffffff


	//   ....[10]....
        /*0088*/ 	.word	0xffffffff


	//   ....[11]....
        /*008c*/ 	.word	0xffffffff


	//   ....[12]....
        /*0090*/ 	.word	0xffffffff


	//----- nvinfo : EIATTR_COOP_GROUP_INSTR_OFFSETS
	.align		4
.L_41:
        /*0094*/ 	.byte	0x04, 0x28
        /*0096*/ 	.short	(.L_43 - .L_42)


	//   ....[0]....
.L_42:
        /*0098*/ 	.word	0x00000090


	//   ....[1]....
        /*009c*/ 	.word	0x000004d0


	//   ....[2]....
        /*00a0*/ 	.word	0x00000cb0


	//   ....[3]....
        /*00a4*/ 	.word	0x00000df0


	//   ....[4]....
        /*00a8*/ 	.word	0x00000ef0


	//   ....[5]....
        /*00ac*/ 	.word	0x00001060


	//   ....[6]....
        /*00b0*/ 	.word	0x00001200


	//   ....[7]....
        /*00b4*/ 	.word	0x000022b0


	//   ....[8]....
        /*00b8*/ 	.word	0x00004cb0


	//   ....[9]....
        /*00bc*/ 	.word	0x00004ec0


	//   ....[10]....
        /*00c0*/ 	.word	0x00004ef0


	//   ....[11]....
        /*00c4*/ 	.word	0x00005830


	//   ....[12]....
        /*00c8*/ 	.word	0x00005a60


	//----- nvinfo : EIATTR_VRC_CTA_INIT_COUNT
	.align		4
.L_43:
        /*00cc*/ 	.byte	0x02, 0x4a
        /*00ce*/ 	.byte	0x80
	.zero		1


	//----- nvinfo : EIATTR_SYSCALL_OFFSETS
	.align		4
        /*00d0*/ 	.byte	0x04, 0x46
        /*00d2*/ 	.short	(.L_45 - .L_44)


	//   ....[0]....
.L_44:
        /*00d4*/ 	.word	0x00006ec0


	//   ....[1]....
        /*00d8*/ 	.word	0x00007000


	//   ....[2]....
        /*00dc*/ 	.word	0x00007760


	//----- nvinfo : EIATTR_MBARRIER_INSTR_OFFSETS
	.align		4
.L_45:
        /*00e0*/ 	.byte	0x04, 0x39
        /*00e2*/ 	.short	(.L_47 - .L_46)


	//   ....[0]....
.L_46:
        /*00e4*/ 	.word	0x000005d0
        /*00e8*/ 	.word	0x000000ff
        /*00ec*/ 	.word	0x00000000
        /*00f0*/ 	.short	0x0100
        /*00f2*/ 	.byte	0x05
	.zero		1


	//   ....[1]....
        /*00f4*/ 	.word	0x000005e0
        /*00f8*/ 	.word	0x000000ff
        /*00fc*/ 	.word	0x000001b0
        /*0100*/ 	.short	0x0100
        /*0102*/ 	.byte	0x05
	.zero		1


	//   ....[2]....
        /*0104*/ 	.word	0x000005f0
        /*0108*/ 	.word	0x000000ff
        /*010c*/ 	.word	0x00000008
        /*0110*/ 	.short	0x0100
        /*0112*/ 	.byte	0x05
	.zero		1


	//   ....[3]....
        /*0114*/ 	.word	0x00000600
        /*0118*/ 	.word	0x000000ff
        /*011c*/ 	.word	0x000001b8
        /*0120*/ 	.short	0x0100
        /*0122*/ 	.byte	0x05
	.zero		1


	//   ....[4]....
        /*0124*/ 	.word	0x00000610
        /*0128*/ 	.word	0x000000ff
        /*012c*/ 	.word	0x00000010
        /*0130*/ 	.short	0x0100
        /*0132*/ 	.byte	0x05
	.zero		1


	//   ....[5]....
        /*0134*/ 	.word	0x00000620
        /*0138*/ 	.word	0x000000ff
        /*013c*/ 	.word	0x000001c0
        /*0140*/ 	.short	0x0100
        /*0142*/ 	.byte	0x05
	.zero		1


	//   ....[6]....
        /*0144*/ 	.word	0x00000630
        /*0148*/ 	.word	0x000000ff
        /*014c*/ 	.word	0x00000018
        /*0150*/ 	.short	0x0100
        /*0152*/ 	.byte	0x05
	.zero		1


	//   ....[7]....
        /*0154*/ 	.word	0x00000640
        /*0158*/ 	.word	0x000000ff
        /*015c*/ 	.word	0x000001c8
        /*0160*/ 	.short	0x0100
        /*0162*/ 	.byte	0x05
	.zero		1


	//   ....[8]....
        /*0164*/ 	.word	0x00000650
        /*0168*/ 	.word	0x000000ff
        /*016c*/ 	.word	0x00000020
        /*0170*/ 	.short	0x0100
        /*0172*/ 	.byte	0x05
	.zero		1


	//   ....[9]....
        /*0174*/ 	.word	0x00000660
        /*0178*/ 	.word	0x000000ff
        /*017c*/ 	.word	0x000001d0
        /*0180*/ 	.short	0x0100
        /*0182*/ 	.byte	0x05
	.zero		1


	//   ....[10]....
        /*0184*/ 	.word	0x00000670
        /*0188*/ 	.word	0x000000ff
        /*018c*/ 	.word	0x00000028
        /*0190*/ 	.short	0x0100
        /*0192*/ 	.byte	0x05
	.zero		1


	//   ....[11]....
        /*0194*/ 	.word	0x00000680
        /*0198*/ 	.word	0x000000ff
        /*019c*/ 	.word	0x000001d8
        /*01a0*/ 	.short	0x0100
        /*01a2*/ 	.byte	0x05
	.zero		1


	//   ....[12]....
        /*01a4*/ 	.word	0x00000690
        /*01a8*/ 	.word	0x000000ff
        /*01ac*/ 	.word	0x00000030
        /*01b0*/ 	.short	0x0100
        /*01b2*/ 	.byte	0x05
	.zero		1


	//   ....[13]....
        /*01b4*/ 	.word	0x000006a0
        /*01b8*/ 	.word	0x000000ff
        /*01bc*/ 	.word	0x000001e0
        /*01c0*/ 	.short	0x0100
        /*01c2*/ 	.byte	0x05
	.zero		1


	//   ....[14]....
        /*01c4*/ 	.word	0x000006b0
        /*01c8*/ 	.word	0x000000ff
        /*01cc*/ 	.word	0x00000038
        /*01d0*/ 	.short	0x0100
        /*01d2*/ 	.byte	0x05
	.zero		1


	//   ....[15]....
        /*01d4*/ 	.word	0x000006c0
        /*01d8*/ 	.word	0x000000ff
        /*01dc*/ 	.word	0x000001e8
        /*01e0*/ 	.short	0x0100
        /*01e2*/ 	.byte	0x05
	.zero		1


	//   ....[16]....
        /*01e4*/ 	.word	0x000006d0
        /*01e8*/ 	.word	0x000000ff
        /*01ec*/ 	.word	0x00000040
        /*01f0*/ 	.short	0x0100
        /*01f2*/ 	.byte	0x05
	.zero		1


	//   ....[17]....
        /*01f4*/ 	.word	0x000006e0
        /*01f8*/ 	.word	0x000000ff
        /*01fc*/ 	.word	0x000001f0
        /*0200*/ 	.short	0x0100
        /*0202*/ 	.byte	0x05
	.zero		1


	//   ....[18]....
        /*0204*/ 	.word	0x000006f0
        /*0208*/ 	.word	0x000000ff
        /*020c*/ 	.word	0x00000048
        /*0210*/ 	.short	0x0100
        /*0212*/ 	.byte	0x05
	.zero		1


	//   ....[19]....
        /*0214*/ 	.word	0x00000700
        /*0218*/ 	.word	0x000000ff
        /*021c*/ 	.word	0x000001f8
        /*0220*/ 	.short	0x0100
        /*0222*/ 	.byte	0x05
	.zero		1


	//   ....[20]....
        /*0224*/ 	.word	0x00000710
        /*0228*/ 	.word	0x000000ff
        /*022c*/ 	.word	0x00000050
        /*0230*/ 	.short	0x0100
        /*0232*/ 	.byte	0x05
	.zero		1


	//   ....[21]....
        /*0234*/ 	.word	0x00000720
        /*0238*/ 	.word	0x000000ff
        /*023c*/ 	.word	0x00000200
        /*0240*/ 	.short	0x0100
        /*0242*/ 	.byte	0x05
	.zero		1


	//   ....[22]....
        /*0244*/ 	.word	0x00000730
        /*0248*/ 	.word	0x000000ff
        /*024c*/ 	.word	0x00000058
        /*0250*/ 	.short	0x0100
        /*0252*/ 	.byte	0x05
	.zero		1


	//   ....[23]....
        /*0254*/ 	.word	0x00000740
        /*0258*/ 	.word	0x000000ff
        /*025c*/ 	.word	0x00000208
        /*0260*/ 	.short	0x0100
        /*0262*/ 	.byte	0x05
	.zero		1


	//   ....[24]....
        /*0264*/ 	.word	0x00000750
        /*0268*/ 	.word	0x000000ff
        /*026c*/ 	.word	0x00000060
        /*0270*/ 	.short	0x0100
        /*0272*/ 	.byte	0x05
	.zero		1


	//   ....[25]....
        /*0274*/ 	.word	0x00000760
        /*0278*/ 	.word	0x000000ff
        /*027c*/ 	.word	0x00000210
        /*0280*/ 	.short	0x0100
        /*0282*/ 	.byte	0x05
	.zero		1


	//   ....[26]....
        /*0284*/ 	.word	0x00000770
        /*0288*/ 	.word	0x000000ff
        /*028c*/ 	.word	0x00000068
        /*0290*/ 	.short	0x0100
        /*0292*/ 	.byte	0x05
	.zero		1


	//   ....[27]....
        /*0294*/ 	.word	0x00000780
        /*0298*/ 	.word	0x000000ff
        /*029c*/ 	.word	0x00000218
        /*02a0*/ 	.short	0x0100
        /*02a2*/ 	.byte	0x05
	.zero		1


	//   ....[28]....
        /*02a4*/ 	.word	0x00000790
        /*02a8*/ 	.word	0x000000ff
        /*02ac*/ 	.word	0x00000070
        /*02b0*/ 	.short	0x0100
        /*02b2*/ 	.byte	0x05
	.zero		1


	//   ....[29]....
        /*02b4*/ 	.word	0x000007a0
        /*02b8*/ 	.word	0x000000ff
        /*02bc*/ 	.word	0x00000220
        /*02c0*/ 	.short	0x0100
        /*02c2*/ 	.byte	0x05
	.zero		1


	//   ....[30]....
        /*02c4*/ 	.word	0x000007b0
        /*02c8*/ 	.word	0x000000ff
        /*02cc*/ 	.word	0x00000078
        /*02d0*/ 	.short	0x0100
        /*02d2*/ 	.byte	0x05
	.zero		1


	//   ....[31]....
        /*02d4*/ 	.word	0x000007c0
        /*02d8*/ 	.word	0x000000ff
        /*02dc*/ 	.word	0x00000228
        /*02e0*/ 	.short	0x0100
        /*02e2*/ 	.byte	0x05
	.zero		1


	//   ....[32]....
        /*02e4*/ 	.word	0x000007d0
        /*02e8*/ 	.word	0x000000ff
        /*02ec*/ 	.word	0x00000080
        /*02f0*/ 	.short	0x0100
        /*02f2*/ 	.byte	0x05
	.zero		1


	//   ....[33]....
        /*02f4*/ 	.word	0x000007e0
        /*02f8*/ 	.word	0x000000ff
        /*02fc*/ 	.word	0x00000230
        /*0300*/ 	.short	0x0100
        /*0302*/ 	.byte	0x05
	.zero		1


	//   ....[34]....
        /*0304*/ 	.word	0x000007f0
        /*0308*/ 	.word	0x000000ff
        /*030c*/ 	.word	0x00000088
        /*0310*/ 	.short	0x0100
        /*0312*/ 	.byte	0x05
	.zero		1


	//   ....[35]....
        /*0314*/ 	.word	0x00000800
        /*0318*/ 	.word	0x000000ff
        /*031c*/ 	.word	0x00000238
        /*0320*/ 	.short	0x0100
        /*0322*/ 	.byte	0x05
	.zero		1


	//   ....[36]....
        /*0324*/ 	.word	0x00000810
        /*0328*/ 	.word	0x000000ff
        /*032c*/ 	.word	0x00000090
        /*0330*/ 	.short	0x0100
        /*0332*/ 	.byte	0x05
	.zero		1


	//   ....[37]....
        /*0334*/ 	.word	0x00000820
        /*0338*/ 	.word	0x000000ff
        /*033c*/ 	.word	0x00000240
        /*0340*/ 	.short	0x0100
        /*0342*/ 	.byte	0x05
	.zero		1


	//   ....[38]....
        /*0344*/ 	.word	0x00000830
        /*0348*/ 	.word	0x000000ff
        /*034c*/ 	.word	0x00000098
        /*0350*/ 	.short	0x0100
        /*0352*/ 	.byte	0x05
	.zero		1


	//   ....[39]....
        /*0354*/ 	.word	0x00000840
        /*0358*/ 	.word	0x000000ff
        /*035c*/ 	.word	0x00000248
        /*0360*/ 	.short	0x0100
        /*0362*/ 	.byte	0x05
	.zero		1


	//   ....[40]....
        /*0364*/ 	.word	0x00000850
        /*0368*/ 	.word	0x000000ff
        /*036c*/ 	.word	0x000000a0
        /*0370*/ 	.short	0x0100
        /*0372*/ 	.byte	0x05
	.zero		1


	//   ....[41]....
        /*0374*/ 	.word	0x00000860
        /*0378*/ 	.word	0x000000ff
        /*037c*/ 	.word	0x00000250
        /*0380*/ 	.short	0x0100
        /*0382*/ 	.byte	0x05
	.zero		1


	//   ....[42]....
        /*0384*/ 	.word	0x00000870
        /*0388*/ 	.word	0x000000ff
        /*038c*/ 	.word	0x000000a8
        /*0390*/ 	.short	0x0100
        /*0392*/ 	.byte	0x05
	.zero		1


	//   ....[43]....
        /*0394*/ 	.word	0x00000880
        /*0398*/ 	.word	0x000000ff
        /*039c*/ 	.word	0x00000258
        /*03a0*/ 	.short	0x0100
        /*03a2*/ 	.byte	0x05
	.zero		1


	//   ....[44]....
        /*03a4*/ 	.word	0x00000890
        /*03a8*/ 	.word	0x000000ff
        /*03ac*/ 	.word	0x000000b0
        /*03b0*/ 	.short	0x0100
        /*03b2*/ 	.byte	0x05
	.zero		1


	//   ....[45]....
        /*03b4*/ 	.word	0x000008a0
        /*03b8*/ 	.word	0x000000ff
        /*03bc*/ 	.word	0x00000260
        /*03c0*/ 	.short	0x0100
        /*03c2*/ 	.byte	0x05
	.zero		1


	//   ....[46]....
        /*03c4*/ 	.word	0x000008b0
        /*03c8*/ 	.word	0x000000ff
        /*03cc*/ 	.word	0x000000b8
        /*03d0*/ 	.short	0x0100
        /*03d2*/ 	.byte	0x05
	.zero		1


	//   ....[47]....
        /*03d4*/ 	.word	0x000008c0
        /*03d8*/ 	.word	0x000000ff
        /*03dc*/ 	.word	0x00000268
        /*03e0*/ 	.short	0x0100
        /*03e2*/ 	.byte	0x05
	.zero		1


	//   ....[48]....
        /*03e4*/ 	.word	0x000008d0
        /*03e8*/ 	.word	0x000000ff
        /*03ec*/ 	.word	0x000000c0
        /*03f0*/ 	.short	0x0100
        /*03f2*/ 	.byte	0x05
	.zero		1


	//   ....[49]....
        /*03f4*/ 	.word	0x000008e0
        /*03f8*/ 	.word	0x000000ff
        /*03fc*/ 	.word	0x00000270
        /*0400*/ 	.short	0x0100
        /*0402*/ 	.byte	0x05
	.zero		1


	//   ....[50]....
        /*0404*/ 	.word	0x000008f0
        /*0408*/ 	.word	0x000000ff
        /*040c*/ 	.word	0x000000c8
        /*0410*/ 	.short	0x0100
        /*0412*/ 	.byte	0x05
	.zero		1


	//   ....[51]....
        /*0414*/ 	.word	0x00000900
        /*0418*/ 	.word	0x000000ff
        /*041c*/ 	.word	0x00000278
        /*0420*/ 	.short	0x0100
        /*0422*/ 	.byte	0x05
	.zero		1


	//   ....[52]....
        /*0424*/ 	.word	0x00000910
        /*0428*/ 	.word	0x000000ff
        /*042c*/ 	.word	0x000000d0
        /*0430*/ 	.short	0x0100
        /*0432*/ 	.byte	0x05
	.zero		1


	//   ....[53]....
        /*0434*/ 	.word	0x00000920
        /*0438*/ 	.word	0x000000ff
        /*043c*/ 	.word	0x00000280
        /*0440*/ 	.short	0x0100
        /*0442*/ 	.byte	0x05
	.zero		1


	//   ....[54]....
        /*0444*/ 	.word	0x00000930
        /*0448*/ 	.word	0x000000ff
        /*044c*/ 	.word	0x000000d8
        /*0450*/ 	.short	0x0100
        /*0452*/ 	.byte	0x05
	.zero		1


	//   ....[55]....
        /*0454*/ 	.word	0x00000940
        /*0458*/ 	.word	0x000000ff
        /*045c*/ 	.word	0x00000288
        /*0460*/ 	.short	0x0100
        /*0462*/ 	.byte	0x05
	.zero		1


	//   ....[56]....
        /*0464*/ 	.word	0x00000950
        /*0468*/ 	.word	0x000000ff
        /*046c*/ 	.word	0x000000e0
        /*0470*/ 	.short	0x0100
        /*0472*/ 	.byte	0x05
	.zero		1


	//   ....[57]....
        /*0474*/ 	.word	0x00000960
        /*0478*/ 	.word	0x000000ff
        /*047c*/ 	.word	0x00000290
        /*0480*/ 	.short	0x0100
        /*0482*/ 	.byte	0x05
	.zero		1


	//   ....[58]....
        /*0484*/ 	.word	0x00000970
        /*0488*/ 	.word	0x000000ff
        /*048c*/ 	.word	0x000000e8
        /*0490*/ 	.short	0x0100
        /*0492*/ 	.byte	0x05
	.zero		1


	//   ....[59]....
        /*0494*/ 	.word	0x00000980
        /*0498*/ 	.word	0x000000ff
        /*049c*/ 	.word	0x00000298
        /*04a0*/ 	.short	0x0100
        /*04a2*/ 	.byte	0x05
	.zero		1


	//   ....[60]....
        /*04a4*/ 	.word	0x00000990
        /*04a8*/ 	.word	0x000000ff
        /*04ac*/ 	.word	0x000000f0
        /*04b0*/ 	.short	0x0100
        /*04b2*/ 	.byte	0x05
	.zero		1


	//   ....[61]....
        /*04b4*/ 	.word	0x000009a0
        /*04b8*/ 	.word	0x000000ff
        /*04bc*/ 	.word	0x000002a0
        /*04c0*/ 	.short	0x0100
        /*04c2*/ 	.byte	0x05
	.zero		1


	//   ....[62]....
        /*04c4*/ 	.word	0x000009b0
        /*04c8*/ 	.word	0x000000ff
        /*04cc*/ 	.word	0x000000f8
        /*04d0*/ 	.short	0x0100
        /*04d2*/ 	.byte	0x05
	.zero		1


	//   ....[63]....
        /*04d4*/ 	.word	0x000009c0
        /*04d8*/ 	.word	0x000000ff
        /*04dc*/ 	.word	0x000002a8
        /*04e0*/ 	.short	0x0100
        /*04e2*/ 	.byte	0x05
	.zero		1


	//   ....[64]....
        /*04e4*/ 	.word	0x000009d0
        /*04e8*/ 	.word	0x000000ff
        /*04ec*/ 	.word	0x00000100
        /*04f0*/ 	.short	0x0100
        /*04f2*/ 	.byte	0x05
	.zero		1


	//   ....[65]....
        /*04f4*/ 	.word	0x000009e0
        /*04f8*/ 	.word	0x000000ff
        /*04fc*/ 	.word	0x000002b0
        /*0500*/ 	.short	0x0100
        /*0502*/ 	.byte	0x05
	.zero		1


	//   ....[66]....
        /*0504*/ 	.word	0x000009f0
        /*0508*/ 	.word	0x000000ff
        /*050c*/ 	.word	0x00000108
        /*0510*/ 	.short	0x0100
        /*0512*/ 	.byte	0x05
	.zero		1


	//   ....[67]....
        /*0514*/ 	.word	0x00000a00
        /*0518*/ 	.word	0x000000ff
        /*051c*/ 	.word	0x000002b8
        /*0520*/ 	.short	0x0100
        /*0522*/ 	.byte	0x05
	.zero		1


	//   ....[68]....
        /*0524*/ 	.word	0x00000a10
        /*0528*/ 	.word	0x000000ff
        /*052c*/ 	.word	0x00000110
        /*0530*/ 	.short	0x0100
        /*0532*/ 	.byte	0x05
	.zero		1


	//   ....[69]....
        /*0534*/ 	.word	0x00000a20
        /*0538*/ 	.word	0x000000ff
        /*053c*/ 	.word	0x000002c0
        /*0540*/ 	.short	0x0100
        /*0542*/ 	.byte	0x05
	.zero		1


	//   ....[70]....
        /*0544*/ 	.word	0x00000a30
        /*0548*/ 	.word	0x000000ff
        /*054c*/ 	.word	0x00000118
        /*0550*/ 	.short	0x0100
        /*0552*/ 	.byte	0x05
	.zero		1


	//   ....[71]....
        /*0554*/ 	.word	0x00000a40
        /*0558*/ 	.word	0x000000ff
        /*055c*/ 	.word	0x000002c8
        /*0560*/ 	.short	0x0100
        /*0562*/ 	.byte	0x05
	.zero		1


	//   ....[72]....
        /*0564*/ 	.word	0x00000a50
        /*0568*/ 	.word	0x000000ff
        /*056c*/ 	.word	0x00000120
        /*0570*/ 	.short	0x0100
        /*0572*/ 	.byte	0x05
	.zero		1


	//   ....[73]....
        /*0574*/ 	.word	0x00000a60
        /*0578*/ 	.word	0x000000ff
        /*057c*/ 	.word	0x000002d0
        /*0580*/ 	.short	0x0100
        /*0582*/ 	.byte	0x05
	.zero		1


	//   ....[74]....
        /*0584*/ 	.word	0x00000a70
        /*0588*/ 	.word	0x000000ff
        /*058c*/ 	.word	0x00000128
        /*0590*/ 	.short	0x0100
        /*0592*/ 	.byte	0x05
	.zero		1


	//   ....[75]....
        /*0594*/ 	.word	0x00000a80
        /*0598*/ 	.word	0x000000ff
        /*059c*/ 	.word	0x000002d8
        /*05a0*/ 	.short	0x0100
        /*05a2*/ 	.byte	0x05
	.zero		1


	//   ....[76]....
        /*05a4*/ 	.word	0x00000a90
        /*05a8*/ 	.word	0x000000ff
        /*05ac*/ 	.word	0x00000130
        /*05b0*/ 	.short	0x0100
        /*05b2*/ 	.byte	0x05
	.zero		1


	//   ....[77]....
        /*05b4*/ 	.word	0x00000aa0
        /*05b8*/ 	.word	0x000000ff
        /*05bc*/ 	.word	0x000002e0
        /*05c0*/ 	.short	0x0100
        /*05c2*/ 	.byte	0x05
	.zero		1


	//   ....[78]....
        /*05c4*/ 	.word	0x00000ab0
        /*05c8*/ 	.word	0x000000ff
        /*05cc*/ 	.word	0x00000138
        /*05d0*/ 	.short	0x0100
        /*05d2*/ 	.byte	0x05
	.zero		1


	//   ....[79]....
        /*05d4*/ 	.word	0x00000ac0
        /*05d8*/ 	.word	0x000000ff
        /*05dc*/ 	.word	0x000002e8
        /*05e0*/ 	.short	0x0100
        /*05e2*/ 	.byte	0x05
	.zero		1


	//   ....[80]....
        /*05e4*/ 	.word	0x00000ad0
        /*05e8*/ 	.word	0x000000ff
        /*05ec*/ 	.word	0x00000140
        /*05f0*/ 	.short	0x0100
        /*05f2*/ 	.byte	0x05
	.zero		1


	//   ....[81]....
        /*05f4*/ 	.word	0x00000ae0
        /*05f8*/ 	.word	0x000000ff
        /*05fc*/ 	.word	0x000002f0
        /*0600*/ 	.short	0x0100
        /*0602*/ 	.byte	0x05
	.zero		1


	//   ....[82]....
        /*0604*/ 	.word	0x00000af0
        /*0608*/ 	.word	0x000000ff
        /*060c*/ 	.word	0x00000148
        /*0610*/ 	.short	0x0100
        /*0612*/ 	.byte	0x05
	.zero		1


	//   ....[83]....
        /*0614*/ 	.word	0x00000b00
        /*0618*/ 	.word	0x000000ff
        /*061c*/ 	.word	0x000002f8
        /*0620*/ 	.short	0x0100
        /*0622*/ 	.byte	0x05
	.zero		1


	//   ....[84]....
        /*0624*/ 	.word	0x00000b10
        /*0628*/ 	.word	0x000000ff
        /*062c*/ 	.word	0x00000150
        /*0630*/ 	.short	0x0100
        /*0632*/ 	.byte	0x05
	.zero		1


	//   ....[85]....
        /*0634*/ 	.word	0x00000b20
        /*0638*/ 	.word	0x000000ff
        /*063c*/ 	.word	0x00000300
        /*0640*/ 	.short	0x0100
        /*0642*/ 	.byte	0x05
	.zero		1


	//   ....[86]....
        /*0644*/ 	.word	0x00000b30
        /*0648*/ 	.word	0x000000ff
        /*064c*/ 	.word	0x00000158
        /*0650*/ 	.short	0x0100
        /*0652*/ 	.byte	0x05
	.zero		1


	//   ....[87]....
        /*0654*/ 	.word	0x00000b40
        /*0658*/ 	.word	0x000000ff
        /*065c*/ 	.word	0x00000308
        /*0660*/ 	.short	0x0100
        /*0662*/ 	.byte	0x05
	.zero		1


	//   ....[88]....
        /*0664*/ 	.word	0x00000b50
        /*0668*/ 	.word	0x000000ff
        /*066c*/ 	.word	0x00000160
        /*0670*/ 	.short	0x0100
        /*0672*/ 	.byte	0x05
	.zero		1


	//   ....[89]....
        /*0674*/ 	.word	0x00000b60
        /*0678*/ 	.word	0x000000ff
        /*067c*/ 	.word	0x00000310
        /*0680*/ 	.short	0x0100
        /*0682*/ 	.byte	0x05
	.zero		1


	//   ....[90]....
        /*0684*/ 	.word	0x00000b70
        /*0688*/ 	.word	0x000000ff
        /*068c*/ 	.word	0x00000168
        /*0690*/ 	.short	0x0100
        /*0692*/ 	.byte	0x05
	.zero		1


	//   ....[91]....
        /*0694*/ 	.word	0x00000b80
        /*0698*/ 	.word	0x000000ff
        /*069c*/ 	.word	0x00000318
        /*06a0*/ 	.short	0x0100
        /*06a2*/ 	.byte	0x05
	.zero		1


	//   ....[92]....
        /*06a4*/ 	.word	0x00000b90
        /*06a8*/ 	.word	0x000000ff
        /*06ac*/ 	.word	0x00000170
        /*06b0*/ 	.short	0x0100
        /*06b2*/ 	.byte	0x05
	.zero		1


	//   ....[93]....
        /*06b4*/ 	.word	0x00000ba0
        /*06b8*/ 	.word	0x000000ff
        /*06bc*/ 	.word	0x00000320
        /*06c0*/ 	.short	0x0100
        /*06c2*/ 	.byte	0x05
	.zero		1


	//   ....[94]....
        /*06c4*/ 	.word	0x00000bb0
        /*06c8*/ 	.word	0x000000ff
        /*06cc*/ 	.word	0x00000178
        /*06d0*/ 	.short	0x0100
        /*06d2*/ 	.byte	0x05
	.zero		1


	//   ....[95]....
        /*06d4*/ 	.word	0x00000bc0
        /*06d8*/ 	.word	0x000000ff
        /*06dc*/ 	.word	0x00000328
        /*06e0*/ 	.short	0x0100
        /*06e2*/ 	.byte	0x05
	.zero		1


	//   ....[96]....
        /*06e4*/ 	.word	0x00000bd0
        /*06e8*/ 	.word	0x000000ff
        /*06ec*/ 	.word	0x00000180
        /*06f0*/ 	.short	0x0100
        /*06f2*/ 	.byte	0x05
	.zero		1


	//   ....[97]....
        /*06f4*/ 	.word	0x00000be0
        /*06f8*/ 	.word	0x000000ff
        /*06fc*/ 	.word	0x00000330
        /*0700*/ 	.short	0x0100
        /*0702*/ 	.byte	0x05
	.zero		1


	//   ....[98]....
        /*0704*/ 	.word	0x00000bf0
        /*0708*/ 	.word	0x000000ff
        /*070c*/ 	.word	0x00000188
        /*0710*/ 	.short	0x0100
        /*0712*/ 	.byte	0x05
	.zero		1


	//   ....[99]....
        /*0714*/ 	.word	0x00000c00
        /*0718*/ 	.word	0x000000ff
        /*071c*/ 	.word	0x00000338
        /*0720*/ 	.short	0x0100
        /*0722*/ 	.byte	0x05
	.zero		1


	//   ....[100]....
        /*0724*/ 	.word	0x00000c10
        /*0728*/ 	.word	0x000000ff
        /*072c*/ 	.word	0x00000190
        /*0730*/ 	.short	0x0100
        /*0732*/ 	.byte	0x05
	.zero		1


	//   ....[101]....
        /*0734*/ 	.word	0x00000c20
        /*0738*/ 	.word	0x000000ff
        /*073c*/ 	.word	0x00000340
        /*0740*/ 	.short	0x0100
        /*0742*/ 	.byte	0x05
	.zero		1


	//   ....[102]....
        /*0744*/ 	.word	0x00000c30
        /*0748*/ 	.word	0x000000ff
        /*074c*/ 	.word	0x00000198
        /*0750*/ 	.short	0x0100
        /*0752*/ 	.byte	0x05
	.zero		1


	//   ....[103]....
        /*0754*/ 	.word	0x00000c40
        /*0758*/ 	.word	0x000000ff
        /*075c*/ 	.word	0x00000348
        /*0760*/ 	.short	0x0100
        /*0762*/ 	.byte	0x05
	.zero		1


	//   ....[104]....
        /*0764*/ 	.word	0x00000c50
        /*0768*/ 	.word	0x000000ff
        /*076c*/ 	.word	0x000001a0
        /*0770*/ 	.short	0x0100
        /*0772*/ 	.byte	0x05
	.zero		1


	//   ....[105]....
        /*0774*/ 	.word	0x00000c60
        /*0778*/ 	.word	0x000000ff
        /*077c*/ 	.word	0x00000350
        /*0780*/ 	.short	0x0100
        /*0782*/ 	.byte	0x05
	.zero		1


	//   ....[106]....
        /*0784*/ 	.word	0x00000c70
        /*0788*/ 	.word	0x000000ff
        /*078c*/ 	.word	0x000001a8
        /*0790*/ 	.short	0x0100
        /*0792*/ 	.byte	0x05
	.zero		1


	//   ....[107]....
        /*0794*/ 	.word	0x00000c80
        /*0798*/ 	.word	0x000000ff
        /*079c*/ 	.word	0x00000358
        /*07a0*/ 	.short	0x0100
        /*07a2*/ 	.byte	0x05
	.zero		1


	//   ....[108]....
        /*07a4*/ 	.word	0x00000dc0
        /*07a8*/ 	.word	0x000000ff
        /*07ac*/ 	.word	0x00000360
        /*07b0*/ 	.short	0x0100
        /*07b2*/ 	.byte	0x06
	.zero		1


	//   ....[109]....
        /*07b4*/ 	.word	0x00000dd0
        /*07b8*/ 	.word	0x000000ff
        /*07bc*/ 	.word	0x00000368
        /*07c0*/ 	.short	0x0100
        /*07c2*/ 	.byte	0x06
	.zero		1


	//   ....[110]....
        /*07c4*/ 	.word	0x00000ec0
        /*07c8*/ 	.word	0x000000ff
        /*07cc*/ 	.word	0x00000370
        /*07d0*/ 	.short	0x0100
        /*07d2*/ 	.byte	0x05
	.zero		1


	//   ....[111]....
        /*07d4*/ 	.word	0x00000ed0
        /*07d8*/ 	.word	0x000000ff
        /*07dc*/ 	.word	0x00000378
        /*07e0*/ 	.short	0x0100
        /*07e2*/ 	.byte	0x05
	.zero		1


	//   ....[112]....
        /*07e4*/ 	.word	0x00001010
        /*07e8*/ 	.word	0x000000ff
        /*07ec*/ 	.word	0x00000380
        /*07f0*/ 	.short	0x0100
        /*07f2*/ 	.byte	0x05
	.zero		1


	//   ....[113]....
        /*07f4*/ 	.word	0x00001020
        /*07f8*/ 	.word	0x000000ff
        /*07fc*/ 	.word	0x00000390
        /*0800*/ 	.short	0x0100
        /*0802*/ 	.byte	0x05
	.zero		1


	//   ....[114]....
        /*0804*/ 	.word	0x00001030
        /*0808*/ 	.word	0x000000ff
        /*080c*/ 	.word	0x00000388
        /*0810*/ 	.short	0x0100
        /*0812*/ 	.byte	0x05
	.zero		1


	//   ....[115]....
        /*0814*/ 	.word	0x00001040
        /*0818*/ 	.word	0x000000ff
        /*081c*/ 	.word	0x00000398
        /*0820*/ 	.short	0x0100
        /*0822*/ 	.byte	0x05
	.zero		1


	//   ....[116]....
        /*0824*/ 	.word	0x00001170
        /*0828*/ 	.word	0x000000ff
        /*082c*/ 	.word	0x000003a0
        /*0830*/ 	.short	0x0100
        /*0832*/ 	.byte	0x06
	.zero		1


	//   ....[117]....
        /*0834*/ 	.word	0x00001180
        /*0838*/ 	.word	0x000000ff
        /*083c*/ 	.word	0x000003c0
        /*0840*/ 	.short	0x0100
        /*0842*/ 	.byte	0x06
	.zero		1


	//   ....[118]....
        /*0844*/ 	.word	0x00001190
        /*0848*/ 	.word	0x000000ff
        /*084c*/ 	.word	0x000003a8
        /*0850*/ 	.short	0x0100
        /*0852*/ 	.byte	0x06
	.zero		1


	//   ....[119]....
        /*0854*/ 	.word	0x000011a0
        /*0858*/ 	.word	0x000000ff
        /*085c*/ 	.word	0x000003c8
        /*0860*/ 	.short	0x0100
        /*0862*/ 	.byte	0x06
	.zero		1


	//   ....[120]....
        /*0864*/ 	.word	0x000011b0
        /*0868*/ 	.word	0x000000ff
        /*086c*/ 	.word	0x000003b0
        /*0870*/ 	.short	0x0100
        /*0872*/ 	.byte	0x06
	.zero		1


	//   ....[121]....
        /*0874*/ 	.word	0x000011c0
        /*0878*/ 	.word	0x000000ff
        /*087c*/ 	.word	0x000003d0
        /*0880*/ 	.short	0x0100
        /*0882*/ 	.byte	0x06
	.zero		1


	//   ....[122]....
        /*0884*/ 	.word	0x000011d0
        /*0888*/ 	.word	0x000000ff
        /*088c*/ 	.word	0x000003b8
        /*0890*/ 	.short	0x0100
        /*0892*/ 	.byte	0x06
	.zero		1


	//   ....[123]....
        /*0894*/ 	.word	0x000011e0
        /*0898*/ 	.word	0x000000ff
        /*089c*/ 	.word	0x000003d8
        /*08a0*/ 	.short	0x0100
        /*08a2*/ 	.byte	0x06
	.zero		1


	//   ....[124]....
        /*08a4*/ 	.word	0x000012d0
        /*08a8*/ 	.word	0x000000ff
        /*08ac*/ 	.word	0x000003e0
        /*08b0*/ 	.short	0x0100
        /*08b2*/ 	.byte	0x05
	.zero		1


	//   ....[125]....
        /*08b4*/ 	.word	0x000012e0
        /*08b8*/ 	.word	0x000000ff
        /*08bc*/ 	.word	0x000003f0
        /*08c0*/ 	.short	0x0100
        /*08c2*/ 	.byte	0x05
	.zero		1


	//   ....[126]....
        /*08c4*/ 	.word	0x000012f0
        /*08c8*/ 	.word	0x000000ff
        /*08cc*/ 	.word	0x000003e8
        /*08d0*/ 	.short	0x0100
        /*08d2*/ 	.byte	0x05
	.zero		1


	//   ....[127]....
        /*08d4*/ 	.word	0x00001300
        /*08d8*/ 	.word	0x000000ff
        /*08dc*/ 	.word	0x000003f8
        /*08e0*/ 	.short	0x0100
        /*08e2*/ 	.byte	0x05
	.zero		1


	//   ....[128]....
        /*08e4*/ 	.word	0x00001bd0
        /*08e8*/ 	.word	0x00000003
        /*08ec*/ 	.word	0x000003f0
        /*08f0*/ 	.short	0x010a
        /*08f2*/ 	.byte	0xff
	.zero		1


	//   ....[129]....
        /*08f4*/ 	.word	0x00001c00
        /*08f8*/ 	.word	0x00000003
        /*08fc*/ 	.word	0x000003e0
        /*0900*/ 	.short	0x0101
        /*0902*/ 	.byte	0xff
	.zero		1


	//   ....[130]....
        /*0904*/ 	.word	0x00001cd0
        /*0908*/ 	.word	0x000000ff
        /*090c*/ 	.word	0x000001b0
        /*0910*/ 	.short	0x010a
        /*0912*/ 	.byte	0x08
	.zero		1


	//   ....[131]....
        /*0914*/ 	.word	0x00001d70
        /*0918*/ 	.word	0x000000ff
        /*091c*/ 	.word	0x000001b0
        /*0920*/ 	.short	0x010a
        /*0922*/ 	.byte	0x21
	.zero		1


	//   ....[132]....
        /*0924*/ 	.word	0x00001ed0
        /*0928*/ 	.word	0x000000ff
        /*092c*/ 	.word	0x000001b0
        /*0930*/ 	.short	0x010a
        /*0932*/ 	.byte	0x08
	.zero		1


	//   ....[133]....
        /*0934*/ 	.word	0x00001fc0
        /*0938*/ 	.word	0x000000ff
        /*093c*/ 	.word	0x00000378
        /*0940*/ 	.short	0x0101
        /*0942*/ 	.byte	0x04
	.zero		1


	//   ....[134]....
        /*0944*/ 	.word	0x00001fe0
        /*0948*/ 	.word	0x000000ff
        /*094c*/ 	.word	0x000001b0
        /*0950*/ 	.short	0x010a
        /*0952*/ 	.byte	0x08
	.zero		1


	//   ....[135]....
        /*0954*/ 	.word	0x00002060
        /*0958*/ 	.word	0x000000ff
        /*095c*/ 	.word	0x000001b0
        /*0960*/ 	.short	0x010a
        /*0962*/ 	.byte	0x11
	.zero		1


	//   ....[136]....
        /*0964*/ 	.word	0x000021c0
        /*0968*/ 	.word	0x000000ff
        /*096c*/ 	.word	0x000001b0
        /*0970*/ 	.short	0x010a
        /*0972*/ 	.byte	0x08
	.zero		1


	//   ....[137]....
        /*0974*/ 	.word	0x000022e0
        /*0978*/ 	.word	0x00000002
        /*097c*/ 	.word	0x00000380
        /*0980*/ 	.short	0x010a
        /*0982*/ 	.byte	0xff
	.zero		1


	//   ....[138]....
        /*0984*/ 	.word	0x000023a0
        /*0988*/ 	.word	0x00000002
        /*098c*/ 	.word	0x00000000
        /*0990*/ 	.short	0x0101
        /*0992*/ 	.byte	0xff
	.zero		1


	//   ....[139]....
        /*0994*/ 	.word	0x00002900
        /*0998*/ 	.word	0x000000ff
        /*099c*/ 	.word	0x00000000
        /*09a0*/ 	.short	0x010a
        /*09a2*/ 	.byte	0x05
	.zero		1


	//   ....[140]....
        /*09a4*/ 	.word	0x00002990
        /*09a8*/ 	.word	0x000000ff
        /*09ac*/ 	.word	0x00000000
        /*09b0*/ 	.short	0x010a
        /*09b2*/ 	.byte	0x05
	.zero		1


	//   ....[141]....
        /*09b4*/ 	.word	0x00002a20
        /*09b8*/ 	.word	0x000000ff
        /*09bc*/ 	.word	0x00000000
        /*09c0*/ 	.short	0x010a
        /*09c2*/ 	.byte	0x05
	.zero		1


	//   ....[142]....
        /*09c4*/ 	.word	0x00002ab0
        /*09c8*/ 	.word	0x000000ff
        /*09cc*/ 	.word	0x00000000
        /*09d0*/ 	.short	0x010a
        /*09d2*/ 	.byte	0x05
	.zero		1


	//   ....[143]....
        /*09d4*/ 	.word	0x00002b40
        /*09d8*/ 	.word	0x000000ff
        /*09dc*/ 	.word	0x00000000
        /*09e0*/ 	.short	0x010a
        /*09e2*/ 	.byte	0x05
	.zero		1


	//   ....[144]....
        /*09e4*/ 	.word	0x00002bd0
        /*09e8*/ 	.word	0x000000ff
        /*09ec*/ 	.word	0x00000000
        /*09f0*/ 	.short	0x010a
        /*09f2*/ 	.byte	0x05
	.zero		1


	//   ....[145]....
        /*09f4*/ 	.word	0x00002c60
        /*09f8*/ 	.word	0x000000ff
        /*09fc*/ 	.word	0x00000000
        /*0a00*/ 	.short	0x010a
        /*0a02*/ 	.byte	0x05
	.zero		1


	//   ....[146]....
        /*0a04*/ 	.word	0x00002cf0
        /*0a08*/ 	.word	0x000000ff
        /*0a0c*/ 	.word	0x00000000
        /*0a10*/ 	.short	0x010a
        /*0a12*/ 	.byte	0x05
	.zero		1


	//   ....[147]....
        /*0a14*/ 	.word	0x00002d80
        /*0a18*/ 	.word	0x000000ff
        /*0a1c*/ 	.word	0x00000000
        /*0a20*/ 	.short	0x010a
        /*0a22*/ 	.byte	0x05
	.zero		1


	//   ....[148]....
        /*0a24*/ 	.word	0x00002e10
        /*0a28*/ 	.word	0x000000ff
        /*0a2c*/ 	.word	0x00000000
        /*0a30*/ 	.short	0x010a
        /*0a32*/ 	.byte	0x05
	.zero		1


	//   ....[149]....
        /*0a34*/ 	.word	0x00002ea0
        /*0a38*/ 	.word	0x000000ff
        /*0a3c*/ 	.word	0x00000000
        /*0a40*/ 	.short	0x010a
        /*0a42*/ 	.byte	0x05
	.zero		1


	//   ....[150]....
        /*0a44*/ 	.word	0x00002f30
        /*0a48*/ 	.word	0x000000ff
        /*0a4c*/ 	.word	0x00000000
        /*0a50*/ 	.short	0x010a
        /*0a52*/ 	.byte	0x05
	.zero		1


	//   ....[151]....
        /*0a54*/ 	.word	0x00002fc0
        /*0a58*/ 	.word	0x000000ff
        /*0a5c*/ 	.word	0x00000000
        /*0a60*/ 	.short	0x010a
        /*0a62*/ 	.byte	0x05
	.zero		1


	//   ....[152]....
        /*0a64*/ 	.word	0x00003050
        /*0a68*/ 	.word	0x000000ff
        /*0a6c*/ 	.word	0x00000000
        /*0a70*/ 	.short	0x010a
        /*0a72*/ 	.byte	0x05
	.zero		1


	//   ....[153]....
        /*0a74*/ 	.word	0x000030e0
        /*0a78*/ 	.word	0x000000ff
        /*0a7c*/ 	.word	0x00000000
        /*0a80*/ 	.short	0x010a
        /*0a82*/ 	.byte	0x05
	.zero		1


	//   ....[154]....
        /*0a84*/ 	.word	0x00003170
        /*0a88*/ 	.word	0x000000ff
        /*0a8c*/ 	.word	0x00000000
        /*0a90*/ 	.short	0x010a
        /*0a92*/ 	.byte	0x05
	.zero		1


	//   ....[155]....
        /*0a94*/ 	.word	0x00003200
        /*0a98*/ 	.word	0x000000ff
        /*0a9c*/ 	.word	0x00000000
        /*0aa0*/ 	.short	0x010a
        /*0aa2*/ 	.byte	0x05
	.zero		1


	//   ....[156]....
        /*0aa4*/ 	.word	0x00003290
        /*0aa8*/ 	.word	0x000000ff
        /*0aac*/ 	.word	0x00000000
        /*0ab0*/ 	.short	0x010a
        /*0ab2*/ 	.byte	0x05
	.zero		1


	//   ....[157]....
        /*0ab4*/ 	.word	0x00003320
        /*0ab8*/ 	.word	0x000000ff
        /*0abc*/ 	.word	0x00000000
        /*0ac0*/ 	.short	0x010a
        /*0ac2*/ 	.byte	0x05
	.zero		1


	//   ....[158]....
        /*0ac4*/ 	.word	0x000033b0
        /*0ac8*/ 	.word	0x000000ff
        /*0acc*/ 	.word	0x00000000
        /*0ad0*/ 	.short	0x010a
        /*0ad2*/ 	.byte	0x05
	.zero		1


	//   ....[159]....
        /*0ad4*/ 	.word	0x00003440
        /*0ad8*/ 	.word	0x000000ff
        /*0adc*/ 	.word	0x00000000
        /*0ae0*/ 	.short	0x010a
        /*0ae2*/ 	.byte	0x05
	.zero		1


	//   ....[160]....
        /*0ae4*/ 	.word	0x000034d0
        /*0ae8*/ 	.word	0x000000ff
        /*0aec*/ 	.word	0x00000000
        /*0af0*/ 	.short	0x010a
        /*0af2*/ 	.byte	0x05
	.zero		1


	//   ....[161]....
        /*0af4*/ 	.word	0x00003560
        /*0af8*/ 	.word	0x000000ff
        /*0afc*/ 	.word	0x00000000
        /*0b00*/ 	.short	0x010a
        /*0b02*/ 	.byte	0x05
	.zero		1


	//   ....[162]....
        /*0b04*/ 	.word	0x000035f0
        /*0b08*/ 	.word	0x000000ff
        /*0b0c*/ 	.word	0x00000000
        /*0b10*/ 	.short	0x010a
        /*0b12*/ 	.byte	0x05
	.zero		1


	//   ....[163]....
        /*0b14*/ 	.word	0x00003680
        /*0b18*/ 	.word	0x000000ff
        /*0b1c*/ 	.word	0x00000000
        /*0b20*/ 	.short	0x010a
        /*0b22*/ 	.byte	0x05
	.zero		1


	//   ....[164]....
        /*0b24*/ 	.word	0x00003710
        /*0b28*/ 	.word	0x000000ff
        /*0b2c*/ 	.word	0x00000000
        /*0b30*/ 	.short	0x010a
        /*0b32*/ 	.byte	0x05
	.zero		1


	//   ....[165]....
        /*0b34*/ 	.word	0x000037a0
        /*0b38*/ 	.word	0x000000ff
        /*0b3c*/ 	.word	0x00000000
        /*0b40*/ 	.short	0x010a
        /*0b42*/ 	.byte	0x05
	.zero		1


	//   ....[166]....
        /*0b44*/ 	.word	0x00003830
        /*0b48*/ 	.word	0x000000ff
        /*0b4c*/ 	.word	0x00000000
        /*0b50*/ 	.short	0x010a
        /*0b52*/ 	.byte	0x05
	.zero		1


	//   ....[167]....
        /*0b54*/ 	.word	0x000038c0
        /*0b58*/ 	.word	0x000000ff
        /*0b5c*/ 	.word	0x00000000
        /*0b60*/ 	.short	0x010a
        /*0b62*/ 	.byte	0x05
	.zero		1


	//   ....[168]....
        /*0b64*/ 	.word	0x00003950
        /*0b68*/ 	.word	0x000000ff
        /*0b6c*/ 	.word	0x00000000
        /*0b70*/ 	.short	0x010a
        /*0b72*/ 	.byte	0x05
	.zero		1


	//   ....[169]....
        /*0b74*/ 	.word	0x000039e0
        /*0b78*/ 	.word	0x000000ff
        /*0b7c*/ 	.word	0x00000000
        /*0b80*/ 	.short	0x010a
        /*0b82*/ 	.byte	0x05
	.zero		1


	//   ....[170]....
        /*0b84*/ 	.word	0x00003a70
        /*0b88*/ 	.word	0x000000ff
        /*0b8c*/ 	.word	0x00000000
        /*0b90*/ 	.short	0x010a
        /*0b92*/ 	.byte	0x05
	.zero		1


	//   ....[171]....
        /*0b94*/ 	.word	0x00003b00
        /*0b98*/ 	.word	0x000000ff
        /*0b9c*/ 	.word	0x00000000
        /*0ba0*/ 	.short	0x010a
        /*0ba2*/ 	.byte	0x05
	.zero		1


	//   ....[172]....
        /*0ba4*/ 	.word	0x00003b90
        /*0ba8*/ 	.word	0x000000ff
        /*0bac*/ 	.word	0x00000000
        /*0bb0*/ 	.short	0x010a
        /*0bb2*/ 	.byte	0x05
	.zero		1


	//   ....[173]....
        /*0bb4*/ 	.word	0x00003c20
        /*0bb8*/ 	.word	0x000000ff
        /*0bbc*/ 	.word	0x00000000
        /*0bc0*/ 	.short	0x010a
        /*0bc2*/ 	.byte	0x05
	.zero		1


	//   ....[174]....
        /*0bc4*/ 	.word	0x00003cb0
        /*0bc8*/ 	.word	0x000000ff
        /*0bcc*/ 	.word	0x00000000
        /*0bd0*/ 	.short	0x010a
        /*0bd2*/ 	.byte	0x05
	.zero		1


	//   ....[175]....
        /*0bd4*/ 	.word	0x00003d40
        /*0bd8*/ 	.word	0x000000ff
        /*0bdc*/ 	.word	0x00000000
        /*0be0*/ 	.short	0x010a
        /*0be2*/ 	.byte	0x05
	.zero		1


	//   ....[176]....
        /*0be4*/ 	.word	0x00003dd0
        /*0be8*/ 	.word	0x000000ff
        /*0bec*/ 	.word	0x00000000
        /*0bf0*/ 	.short	0x010a
        /*0bf2*/ 	.byte	0x05
	.zero		1


	//   ....[177]....
        /*0bf4*/ 	.word	0x00003e60
        /*0bf8*/ 	.word	0x000000ff
        /*0bfc*/ 	.word	0x00000000
        /*0c00*/ 	.short	0x010a
        /*0c02*/ 	.byte	0x05
	.zero		1


	//   ....[178]....
        /*0c04*/ 	.word	0x00003ef0
        /*0c08*/ 	.word	0x000000ff
        /*0c0c*/ 	.word	0x00000000
        /*0c10*/ 	.short	0x010a
        /*0c12*/ 	.byte	0x05
	.zero		1


	//   ....[179]....
        /*0c14*/ 	.word	0x00003f80
        /*0c18*/ 	.word	0x000000ff
        /*0c1c*/ 	.word	0x00000000
        /*0c20*/ 	.short	0x010a
        /*0c22*/ 	.byte	0x05
	.zero		1


	//   ....[180]....
        /*0c24*/ 	.word	0x00004010
        /*0c28*/ 	.word	0x000000ff
        /*0c2c*/ 	.word	0x00000000
        /*0c30*/ 	.short	0x010a
        /*0c32*/ 	.byte	0x05
	.zero		1


	//   ....[181]....
        /*0c34*/ 	.word	0x000040a0
        /*0c38*/ 	.word	0x000000ff
        /*0c3c*/ 	.word	0x00000000
        /*0c40*/ 	.short	0x010a
        /*0c42*/ 	.byte	0x05
	.zero		1


	//   ....[182]....
        /*0c44*/ 	.word	0x00004130
        /*0c48*/ 	.word	0x000000ff
        /*0c4c*/ 	.word	0x00000000
        /*0c50*/ 	.short	0x010a
        /*0c52*/ 	.byte	0x05
	.zero		1


	//   ....[183]....
        /*0c54*/ 	.word	0x000041c0
        /*0c58*/ 	.word	0x000000ff
        /*0c5c*/ 	.word	0x00000000
        /*0c60*/ 	.short	0x010a
        /*0c62*/ 	.byte	0x05
	.zero		1


	//   ....[184]....
        /*0c64*/ 	.word	0x00004250
        /*0c68*/ 	.word	0x000000ff
        /*0c6c*/ 	.word	0x00000000
        /*0c70*/ 	.short	0x010a
        /*0c72*/ 	.byte	0x05
	.zero		1


	//   ....[185]....
        /*0c74*/ 	.word	0x000042e0
        /*0c78*/ 	.word	0x000000ff
        /*0c7c*/ 	.word	0x00000000
        /*0c80*/ 	.short	0x010a
        /*0c82*/ 	.byte	0x05
	.zero		1


	//   ....[186]....
        /*0c84*/ 	.word	0x00004370
        /*0c88*/ 	.word	0x000000ff
        /*0c8c*/ 	.word	0x00000000
        /*0c90*/ 	.short	0x010a
        /*0c92*/ 	.byte	0x05
	.zero		1


	//   ....[187]....
        /*0c94*/ 	.word	0x00004400
        /*0c98*/ 	.word	0x000000ff
        /*0c9c*/ 	.word	0x00000000
        /*0ca0*/ 	.short	0x010a
        /*0ca2*/ 	.byte	0x05
	.zero		1


	//   ....[188]....
        /*0ca4*/ 	.word	0x00004490
        /*0ca8*/ 	.word	0x000000ff
        /*0cac*/ 	.word	0x00000000
        /*0cb0*/ 	.short	0x010a
        /*0cb2*/ 	.byte	0x05
	.zero		1


	//   ....[189]....
        /*0cb4*/ 	.word	0x00004520
        /*0cb8*/ 	.word	0x000000ff
        /*0cbc*/ 	.word	0x00000000
        /*0cc0*/ 	.short	0x010a
        /*0cc2*/ 	.byte	0x05
	.zero		1


	//   ....[190]....
        /*0cc4*/ 	.word	0x000045b0
        /*0cc8*/ 	.word	0x000000ff
        /*0ccc*/ 	.word	0x00000000
        /*0cd0*/ 	.short	0x010a
        /*0cd2*/ 	.byte	0x05
	.zero		1


	//   ....[191]....
        /*0cd4*/ 	.word	0x00004640
        /*0cd8*/ 	.word	0x000000ff
        /*0cdc*/ 	.word	0x00000000
        /*0ce0*/ 	.short	0x010a
        /*0ce2*/ 	.byte	0x05
	.zero		1


	//   ....[192]....
        /*0ce4*/ 	.word	0x000046e0
        /*0ce8*/ 	.word	0x00000000
        /*0cec*/ 	.word	0x00000000
        /*0cf0*/ 	.short	0x010a
        /*0cf2*/ 	.byte	0xff
	.zero		1


	//   ....[193]....
        /*0cf4*/ 	.word	0x00004800
        /*0cf8*/ 	.word	0x00000000
        /*0cfc*/ 	.word	0x000003e0
        /*0d00*/ 	.short	0x010a
        /*0d02*/ 	.byte	0xff
	.zero		1


	//   ....[194]....
        /*0d04*/ 	.word	0x00004860
        /*0d08*/ 	.word	0x00000004
        /*0d0c*/ 	.word	0x00000000
        /*0d10*/ 	.short	0x0101
        /*0d12*/ 	.byte	0xff
	.zero		1


	//   ....[195]....
        /*0d14*/ 	.word	0x00004880
        /*0d18*/ 	.word	0x000000ff
        /*0d1c*/ 	.word	0x00000390
        /*0d20*/ 	.short	0x010a
        /*0d22*/ 	.byte	0x05
	.zero		1


	//   ....[196]....
        /*0d24*/ 	.word	0x000049a0
        /*0d28*/ 	.word	0x00000000
        /*0d2c*/ 	.word	0x00000380
        /*0d30*/ 	.short	0x010a
        /*0d32*/ 	.byte	0xff
	.zero		1


	//   ....[197]....
        /*0d34*/ 	.word	0x00004ab0
        /*0d38*/ 	.word	0x00000000
        /*0d3c*/ 	.word	0x00000000
        /*0d40*/ 	.short	0x0101
        /*0d42*/ 	.byte	0xff
	.zero		1


	//   ....[198]....
        /*0d44*/ 	.word	0x00004b40
        /*0d48*/ 	.word	0x000000ff
        /*0d4c*/ 	.word	0x00000390
        /*0d50*/ 	.short	0x0106
        /*0d52*/ 	.byte	0x05
	.zero		1


	//   ....[199]....
        /*0d54*/ 	.word	0x00004b60
        /*0d58*/ 	.word	0x000000ff
        /*0d5c*/ 	.word	0x00000390
        /*0d60*/ 	.short	0x010a
        /*0d62*/ 	.byte	0x05
	.zero		1


	//   ....[200]....
        /*0d64*/ 	.word	0x00004bf0
        /*0d68*/ 	.word	0x000000ff
        /*0d6c*/ 	.word	0x00000390
        /*0d70*/ 	.short	0x0106
        /*0d72*/ 	.byte	0x04
	.zero		1


	//   ....[201]....
        /*0d74*/ 	.word	0x00004c30
        /*0d78*/ 	.word	0x00000000
        /*0d7c*/ 	.word	0x00000390
        /*0d80*/ 	.short	0x010a
        /*0d82*/ 	.byte	0xff
	.zero		1


	//   ....[202]....
        /*0d84*/ 	.word	0x00005110
        /*0d88*/ 	.word	0x00000000
        /*0d8c*/ 	.word	0x00000380
        /*0d90*/ 	.short	0x010a
        /*0d92*/ 	.byte	0xff
	.zero		1


	//   ....[203]....
        /*0d94*/ 	.word	0x00005210
        /*0d98*/ 	.word	0x00000003
        /*0d9c*/ 	.word	0x00000000
        /*0da0*/ 	.short	0x0101
        /*0da2*/ 	.byte	0xff
	.zero		1


	//   ....[204]....
        /*0da4*/ 	.word	0x00005220
        /*0da8*/ 	.word	0x000000ff
        /*0dac*/ 	.word	0x00000000
        /*0db0*/ 	.short	0x010a
        /*0db2*/ 	.byte	0x04
	.zero		1


	//   ....[205]....
        /*0db4*/ 	.word	0x00005240
        /*0db8*/ 	.word	0x000000ff
        /*0dbc*/ 	.word	0x000003c0
        /*0dc0*/ 	.short	0x010a
        /*0dc2*/ 	.byte	0x09
	.zero		1


	//   ....[206]....
        /*0dc4*/ 	.word	0x00005380
        /*0dc8*/ 	.word	0x000000ff
        /*0dcc*/ 	.word	0x00000000
        /*0dd0*/ 	.short	0x010a
        /*0dd2*/ 	.byte	0x07
	.zero		1


	//   ....[207]....
        /*0dd4*/ 	.word	0x000054b0
        /*0dd8*/ 	.word	0x000000ff
        /*0ddc*/ 	.word	0x00000000
        /*0de0*/ 	.short	0x010a
        /*0de2*/ 	.byte	0x04
	.zero		1


	//   ....[208]....
        /*0de4*/ 	.word	0x00005660
        /*0de8*/ 	.word	0x000000ff
        /*0dec*/ 	.word	0x00000000
        /*0df0*/ 	.short	0x010a
        /*0df2*/ 	.byte	0x05
	.zero		1


	//   ....[209]....
        /*0df4*/ 	.word	0x000056f0
        /*0df8*/ 	.word	0x000000ff
        /*0dfc*/ 	.word	0x00000000
        /*0e00*/ 	.short	0x010a
        /*0e02*/ 	.byte	0x05
	.zero		1


	//   ....[210]....
        /*0e04*/ 	.word	0x00005780
        /*0e08*/ 	.word	0x000000ff
        /*0e0c*/ 	.word	0x00000000
        /*0e10*/ 	.short	0x010a
        /*0e12*/ 	.byte	0x05
	.zero		1


	//   ....[211]....
        /*0e14*/ 	.word	0x00005810
        /*0e18*/ 	.word	0x000000ff
        /*0e1c*/ 	.word	0x00000000
        /*0e20*/ 	.short	0x010a
        /*0e22*/ 	.byte	0x07
	.zero		1


	//   ....[212]....
        /*0e24*/ 	.word	0x00005c50
        /*0e28*/ 	.word	0x00000000
        /*0e2c*/ 	.word	0x00000380
        /*0e30*/ 	.short	0x010a
        /*0e32*/ 	.byte	0xff
	.zero		1


	//   ....[213]....
        /*0e34*/ 	.word	0x00005d40
        /*0e38*/ 	.word	0x00000000
        /*0e3c*/ 	.word	0x00000000
        /*0e40*/ 	.short	0x0101
        /*0e42*/ 	.byte	0xff
	.zero		1


	//   ....[214]....
        /*0e44*/ 	.word	0x00006060
        /*0e48*/ 	.word	0x000000ff
        /*0e4c*/ 	.word	0x00000378
        /*0e50*/ 	.short	0x010a
        /*0e52*/ 	.byte	0x06
	.zero		1


	//   ....[215]....
        /*0e54*/ 	.word	0x000061e0
        /*0e58*/ 	.word	0x000000ff
        /*0e5c*/ 	.word	0x00000368
        /*0e60*/ 	.short	0x010a
        /*0e62*/ 	.byte	0x06
	.zero		1


	//   ....[216]....
        /*0e64*/ 	.word	0x00006510
        /*0e68*/ 	.word	0x000000ff
        /*0e6c*/ 	.word	0x00000360
        /*0e70*/ 	.short	0x010b
        /*0e72*/ 	.byte	0x06
	.zero		1


	//   ....[217]....
        /*0e74*/ 	.word	0x00006530
        /*0e78*/ 	.word	0x000000ff
        /*0e7c*/ 	.word	0x00000000
        /*0e80*/ 	.short	0x0101
        /*0e82*/ 	.byte	0x25
	.zero		1


	//   ....[218]....
        /*0e84*/ 	.word	0x00006570
        /*0e88*/ 	.word	0x00000000
        /*0e8c*/ 	.word	0x00000368
        /*0e90*/ 	.short	0x010a
        /*0e92*/ 	.byte	0xff
	.zero		1


	//   ....[219]....
        /*0e94*/ 	.word	0x000068d0
        /*0e98*/ 	.word	0x00000000
        /*0e9c*/ 	.word	0x00000380
        /*0ea0*/ 	.short	0x010a
        /*0ea2*/ 	.byte	0xff
	.zero		1


	//   ....[220]....
        /*0ea4*/ 	.word	0x000069e0
        /*0ea8*/ 	.word	0x00000000
        /*0eac*/ 	.word	0x00000000
        /*0eb0*/ 	.short	0x0101
        /*0eb2*/ 	.byte	0xff
	.zero		1


	//   ....[221]....
        /*0eb4*/ 	.word	0x00007390
        /*0eb8*/ 	.word	0x000000ff
        /*0ebc*/ 	.word	0x00000360
        /*0ec0*/ 	.short	0x010a
        /*0ec2*/ 	.byte	0x2b
	.zero		1


	//   ....[222]....
        /*0ec4*/ 	.word	0x000073b0
        /*0ec8*/ 	.word	0x0000005c
        /*0ecc*/ 	.word	0x000003a0
        /*0ed0*/ 	.short	0x010a
        /*0ed2*/ 	.byte	0xff
	.zero		1


	//   ....[223]....
        /*0ed4*/ 	.word	0x00007500
        /*0ed8*/ 	.word	0x000000ff
        /*0edc*/ 	.word	0x00000360
        /*0ee0*/ 	.short	0x010a
        /*0ee2*/ 	.byte	0x2b
	.zero		1


	//   ....[224]....
        /*0ee4*/ 	.word	0x000075e0
        /*0ee8*/ 	.word	0x000000ff
        /*0eec*/ 	.word	0x00000000
        /*0ef0*/ 	.short	0x0101
        /*0ef2*/ 	.byte	0x04
	.zero		1


	//   ....[225]....
        /*0ef4*/ 	.word	0x00007640
        /*0ef8*/ 	.word	0x0000005c
        /*0efc*/ 	.word	0x000003a0
        /*0f00*/ 	.short	0x010a
        /*0f02*/ 	.byte	0xff
	.zero		1


	//   ....[226]....
        /*0f04*/ 	.word	0x00007a10
        /*0f08*/ 	.word	0x000000ff
        /*0f0c*/ 	.word	0x00000000
        /*0f10*/ 	.short	0x0101
        /*0f12*/ 	.byte	0x05
	.zero		1


	//   ....[227]....
        /*0f14*/ 	.word	0x000082a0
        /*0f18*/ 	.word	0x00000003
        /*0f1c*/ 	.word	0x000003f0
        /*0f20*/ 	.short	0x010a
        /*0f22*/ 	.byte	0xff
	.zero		1


	//   ....[228]....
        /*0f24*/ 	.word	0x00008300
        /*0f28*/ 	.word	0x00000002
        /*0f2c*/ 	.word	0x000001b0
        /*0f30*/ 	.short	0x010a
        /*0f32*/ 	.byte	0xff
	.zero		1


	//   ....[229]....
        /*0f34*/ 	.word	0x00008360
        /*0f38*/ 	.word	0x00000002
        /*0f3c*/ 	.word	0x000001b0
        /*0f40*/ 	.short	0x010a
        /*0f42*/ 	.byte	0xff
	.zero		1


	//   ....[230]....
        /*0f44*/ 	.word	0x000083b0
        /*0f48*/ 	.word	0x00000002
        /*0f4c*/ 	.word	0x00000380
        /*0f50*/ 	.short	0x010a
        /*0f52*/ 	.byte	0xff
	.zero		1


	//   ....[231]....
        /*0f54*/ 	.word	0x00008410
        /*0f58*/ 	.word	0x00000000
        /*0f5c*/ 	.word	0x00000000
        /*0f60*/ 	.short	0x010a
        /*0f62*/ 	.byte	0xff
	.zero		1


	//   ....[232]....
        /*0f64*/ 	.word	0x00008470
        /*0f68*/ 	.word	0x00000000
        /*0f6c*/ 	.word	0x00000000
        /*0f70*/ 	.short	0x010a
        /*0f72*/ 	.byte	0xff
	.zero		1


	//   ....[233]....
        /*0f74*/ 	.word	0x000084d0
        /*0f78*/ 	.word	0x00000000
        /*0f7c*/ 	.word	0x00000000
        /*0f80*/ 	.short	0x010a
        /*0f82*/ 	.byte	0xff
	.zero		1


	//   ....[234]....
        /*0f84*/ 	.word	0x00008530
        /*0f88*/ 	.word	0x00000000
        /*0f8c*/ 	.word	0x00000000
        /*0f90*/ 	.short	0x010a
        /*0f92*/ 	.byte	0xff
	.zero		1


	//   ....[235]....
        /*0f94*/ 	.word	0x00008590
        /*0f98*/ 	.word	0x00000000
        /*0f9c*/ 	.word	0x00000000
        /*0fa0*/ 	.short	0x010a
        /*0fa2*/ 	.byte	0xff
	.zero		1


	//   ....[236]....
        /*0fa4*/ 	.word	0x000085f0
        /*0fa8*/ 	.word	0x00000000
        /*0fac*/ 	.word	0x00000000
        /*0fb0*/ 	.short	0x010a
        /*0fb2*/ 	.byte	0xff
	.zero		1


	//   ....[237]....
        /*0fb4*/ 	.word	0x00008650
        /*0fb8*/ 	.word	0x00000000
        /*0fbc*/ 	.word	0x00000000
        /*0fc0*/ 	.short	0x010a
        /*0fc2*/ 	.byte	0xff
	.zero		1


	//   ....[238]....
        /*0fc4*/ 	.word	0x000086b0
        /*0fc8*/ 	.word	0x00000000
        /*0fcc*/ 	.word	0x00000000
        /*0fd0*/ 	.short	0x010a
        /*0fd2*/ 	.byte	0xff
	.zero		1


	//   ....[239]....
        /*0fd4*/ 	.word	0x00008710
        /*0fd8*/ 	.word	0x00000000
        /*0fdc*/ 	.word	0x00000000
        /*0fe0*/ 	.short	0x010a
        /*0fe2*/ 	.byte	0xff
	.zero		1


	//   ....[240]....
        /*0fe4*/ 	.word	0x00008770
        /*0fe8*/ 	.word	0x00000000
        /*0fec*/ 	.word	0x00000000
        /*0ff0*/ 	.short	0x010a
        /*0ff2*/ 	.byte	0xff
	.zero		1


	//   ....[241]....
        /*0ff4*/ 	.word	0x000087d0
        /*0ff8*/ 	.word	0x00000000
        /*0ffc*/ 	.word	0x00000000
        /*1000*/ 	.short	0x010a
        /*1002*/ 	.byte	0xff
	.zero		1


	//   ....[242]....
        /*1004*/ 	.word	0x00008830
        /*1008*/ 	.word	0x00000000
        /*100c*/ 	.word	0x00000000
        /*1010*/ 	.short	0x010a
        /*1012*/ 	.byte	0xff
	.zero		1


	//   ....[243]....
        /*1014*/ 	.word	0x00008890
        /*1018*/ 	.word	0x00000000
        /*101c*/ 	.word	0x00000000
        /*1020*/ 	.short	0x010a
        /*1022*/ 	.byte	0xff
	.zero		1


	//   ....[244]....
        /*1024*/ 	.word	0x000088f0
        /*1028*/ 	.word	0x00000000
        /*102c*/ 	.word	0x00000000
        /*1030*/ 	.short	0x010a
        /*1032*/ 	.byte	0xff
	.zero		1


	//   ....[245]....
        /*1034*/ 	.word	0x00008950
        /*1038*/ 	.word	0x00000000
        /*103c*/ 	.word	0x00000000
        /*1040*/ 	.short	0x010a
        /*1042*/ 	.byte	0xff
	.zero		1


	//   ....[246]....
        /*1044*/ 	.word	0x000089b0
        /*1048*/ 	.word	0x00000000
        /*104c*/ 	.word	0x00000000
        /*1050*/ 	.short	0x010a
        /*1052*/ 	.byte	0xff
	.zero		1


	//   ....[247]....
        /*1054*/ 	.word	0x00008a10
        /*1058*/ 	.word	0x00000000
        /*105c*/ 	.word	0x00000000
        /*1060*/ 	.short	0x010a
        /*1062*/ 	.byte	0xff
	.zero		1


	//   ....[248]....
        /*1064*/ 	.word	0x00008a70
        /*1068*/ 	.word	0x00000000
        /*106c*/ 	.word	0x00000000
        /*1070*/ 	.short	0x010a
        /*1072*/ 	.byte	0xff
	.zero		1


	//   ....[249]....
        /*1074*/ 	.word	0x00008ad0
        /*1078*/ 	.word	0x00000000
        /*107c*/ 	.word	0x00000000
        /*1080*/ 	.short	0x010a
        /*1082*/ 	.byte	0xff
	.zero		1


	//   ....[250]....
        /*1084*/ 	.word	0x00008b30
        /*1088*/ 	.word	0x00000000
        /*108c*/ 	.word	0x00000000
        /*1090*/ 	.short	0x010a
        /*1092*/ 	.byte	0xff
	.zero		1


	//   ....[251]....
        /*1094*/ 	.word	0x00008b90
        /*1098*/ 	.word	0x00000000
        /*109c*/ 	.word	0x00000000
        /*10a0*/ 	.short	0x010a
        /*10a2*/ 	.byte	0xff
	.zero		1


	//   ....[252]....
        /*10a4*/ 	.word	0x00008bf0
        /*10a8*/ 	.word	0x00000000
        /*10ac*/ 	.word	0x00000000
        /*10b0*/ 	.short	0x010a
        /*10b2*/ 	.byte	0xff
	.zero		1


	//   ....[253]....
        /*10b4*/ 	.word	0x00008c50
        /*10b8*/ 	.word	0x00000000
        /*10bc*/ 	.word	0x00000000
        /*10c0*/ 	.short	0x010a
        /*10c2*/ 	.byte	0xff
	.zero		1


	//   ....[254]....
        /*10c4*/ 	.word	0x00008cb0
        /*10c8*/ 	.word	0x00000000
        /*10cc*/ 	.word	0x00000000
        /*10d0*/ 	.short	0x010a
        /*10d2*/ 	.byte	0xff
	.zero		1


	//   ....[255]....
        /*10d4*/ 	.word	0x00008d10
        /*10d8*/ 	.word	0x00000000
        /*10dc*/ 	.word	0x00000000
        /*10e0*/ 	.short	0x010a
        /*10e2*/ 	.byte	0xff
	.zero		1


	//   ....[0]....
        /*10e4*/ 	.word	0x00008d70
        /*10e8*/ 	.word	0x00000000
        /*10ec*/ 	.word	0x00000000
        /*10f0*/ 	.short	0x010a
        /*10f2*/ 	.byte	0xff
	.zero		1


	//   ....[1]....
        /*10f4*/ 	.word	0x00008dd0
        /*10f8*/ 	.word	0x00000000
        /*10fc*/ 	.word	0x00000000
        /*1100*/ 	.short	0x010a
        /*1102*/ 	.byte	0xff
	.zero		1


	//   ....[2]....
        /*1104*/ 	.word	0x00008e30
        /*1108*/ 	.word	0x00000000
        /*110c*/ 	.word	0x00000000
        /*1110*/ 	.short	0x010a
        /*1112*/ 	.byte	0xff
	.zero		1


	//   ....[3]....
        /*1114*/ 	.word	0x00008e90
        /*1118*/ 	.word	0x00000000
        /*111c*/ 	.word	0x00000000
        /*1120*/ 	.short	0x010a
        /*1122*/ 	.byte	0xff
	.zero		1


	//   ....[4]....
        /*1124*/ 	.word	0x00008ef0
        /*1128*/ 	.word	0x00000000
        /*112c*/ 	.word	0x00000000
        /*1130*/ 	.short	0x010a
        /*1132*/ 	.byte	0xff
	.zero		1


	//   ....[5]....
        /*1134*/ 	.word	0x00008f50
        /*1138*/ 	.word	0x00000000
        /*113c*/ 	.word	0x00000000
        /*1140*/ 	.short	0x010a
        /*1142*/ 	.byte	0xff
	.zero		1


	//   ....[6]....
        /*1144*/ 	.word	0x00008fb0
        /*1148*/ 	.word	0x00000000
        /*114c*/ 	.word	0x00000000
        /*1150*/ 	.short	0x010a
        /*1152*/ 	.byte	0xff
	.zero		1


	//   ....[7]....
        /*1154*/ 	.word	0x00009010
        /*1158*/ 	.word	0x00000000
        /*115c*/ 	.word	0x00000000
        /*1160*/ 	.short	0x010a
        /*1162*/ 	.byte	0xff
	.zero		1


	//   ....[8]....
        /*1164*/ 	.word	0x00009070
        /*1168*/ 	.word	0x00000000
        /*116c*/ 	.word	0x00000000
        /*1170*/ 	.short	0x010a
        /*1172*/ 	.byte	0xff
	.zero		1


	//   ....[9]....
        /*1174*/ 	.word	0x000090d0
        /*1178*/ 	.word	0x00000000
        /*117c*/ 	.word	0x00000000
        /*1180*/ 	.short	0x010a
        /*1182*/ 	.byte	0xff
	.zero		1


	//   ....[10]....
        /*1184*/ 	.word	0x00009130
        /*1188*/ 	.word	0x00000000
        /*118c*/ 	.word	0x00000000
        /*1190*/ 	.short	0x010a
        /*1192*/ 	.byte	0xff
	.zero		1


	//   ....[11]....
        /*1194*/ 	.word	0x00009190
        /*1198*/ 	.word	0x00000000
        /*119c*/ 	.word	0x00000000
        /*11a0*/ 	.short	0x010a
        /*11a2*/ 	.byte	0xff
	.zero		1


	//   ....[12]....
        /*11a4*/ 	.word	0x000091f0
        /*11a8*/ 	.word	0x00000000
        /*11ac*/ 	.word	0x00000000
        /*11b0*/ 	.short	0x010a
        /*11b2*/ 	.byte	0xff
	.zero		1


	//   ....[13]....
        /*11b4*/ 	.word	0x00009250
        /*11b8*/ 	.word	0x00000000
        /*11bc*/ 	.word	0x00000000
        /*11c0*/ 	.short	0x010a
        /*11c2*/ 	.byte	0xff
	.zero		1


	//   ....[14]....
        /*11c4*/ 	.word	0x000092b0
        /*11c8*/ 	.word	0x00000000
        /*11cc*/ 	.word	0x00000000
        /*11d0*/ 	.short	0x010a
        /*11d2*/ 	.byte	0xff
	.zero		1


	//   ....[15]....
        /*11d4*/ 	.word	0x00009310
        /*11d8*/ 	.word	0x00000000
        /*11dc*/ 	.word	0x00000000
        /*11e0*/ 	.short	0x010a
        /*11e2*/ 	.byte	0xff
	.zero		1


	//   ....[16]....
        /*11e4*/ 	.word	0x00009370
        /*11e8*/ 	.word	0x00000000
        /*11ec*/ 	.word	0x00000000
        /*11f0*/ 	.short	0x010a
        /*11f2*/ 	.byte	0xff
	.zero		1


	//   ....[17]....
        /*11f4*/ 	.word	0x000093d0
        /*11f8*/ 	.word	0x00000000
        /*11fc*/ 	.word	0x00000000
        /*1200*/ 	.short	0x010a
        /*1202*/ 	.byte	0xff
	.zero		1


	//   ....[18]....
        /*1204*/ 	.word	0x00009430
        /*1208*/ 	.word	0x00000000
        /*120c*/ 	.word	0x00000000
        /*1210*/ 	.short	0x010a
        /*1212*/ 	.byte	0xff
	.zero		1


	//   ....[19]....
        /*1214*/ 	.word	0x00009490
        /*1218*/ 	.word	0x00000000
        /*121c*/ 	.word	0x00000000
        /*1220*/ 	.short	0x010a
        /*1222*/ 	.byte	0xff
	.zero		1


	//   ....[20]....
        /*1224*/ 	.word	0x000094f0
        /*1228*/ 	.word	0x00000000
        /*122c*/ 	.word	0x00000000
        /*1230*/ 	.short	0x010a
        /*1232*/ 	.byte	0xff
	.zero		1


	//   ....[21]....
        /*1234*/ 	.word	0x00009550
        /*1238*/ 	.word	0x00000000
        /*123c*/ 	.word	0x00000000
        /*1240*/ 	.short	0x010a
        /*1242*/ 	.byte	0xff
	.zero		1


	//   ....[22]....
        /*1244*/ 	.word	0x000095b0
        /*1248*/ 	.word	0x00000000
        /*124c*/ 	.word	0x00000000
        /*1250*/ 	.short	0x010a
        /*1252*/ 	.byte	0xff
	.zero		1


	//   ....[23]....
        /*1254*/ 	.word	0x00009610
        /*1258*/ 	.word	0x00000000
        /*125c*/ 	.word	0x00000000
        /*1260*/ 	.short	0x010a
        /*1262*/ 	.byte	0xff
	.zero		1


	//   ....[24]....
        /*1264*/ 	.word	0x00009670
        /*1268*/ 	.word	0x00000000
        /*126c*/ 	.word	0x00000000
        /*1270*/ 	.short	0x010a
        /*1272*/ 	.byte	0xff
	.zero		1


	//   ....[25]....
        /*1274*/ 	.word	0x000096d0
        /*1278*/ 	.word	0x00000000
        /*127c*/ 	.word	0x00000000
        /*1280*/ 	.short	0x010a
        /*1282*/ 	.byte	0xff
	.zero		1


	//   ....[26]....
        /*1284*/ 	.word	0x00009730
        /*1288*/ 	.word	0x00000000
        /*128c*/ 	.word	0x00000000
        /*1290*/ 	.short	0x010a
        /*1292*/ 	.byte	0xff
	.zero		1


	//   ....[27]....
        /*1294*/ 	.word	0x00009790
        /*1298*/ 	.word	0x00000000
        /*129c*/ 	.word	0x00000000
        /*12a0*/ 	.short	0x010a
        /*12a2*/ 	.byte	0xff
	.zero		1


	//   ....[28]....
        /*12a4*/ 	.word	0x000097e0
        /*12a8*/ 	.word	0x00000000
        /*12ac*/ 	.word	0x000003e0
        /*12b0*/ 	.short	0x010a
        /*12b2*/ 	.byte	0xff
	.zero		1


	//   ....[29]....
        /*12b4*/ 	.word	0x00009840
        /*12b8*/ 	.word	0x00000000
        /*12bc*/ 	.word	0x00000390
        /*12c0*/ 	.short	0x010a
        /*12c2*/ 	.byte	0xff
	.zero		1


	//   ....[30]....
        /*12c4*/ 	.word	0x00009890
        /*12c8*/ 	.word	0x00000000
        /*12cc*/ 	.word	0x00000380
        /*12d0*/ 	.short	0x010a
        /*12d2*/ 	.byte	0xff
	.zero		1


	//   ....[31]....
        /*12d4*/ 	.word	0x000098f0
        /*12d8*/ 	.word	0x00000000
        /*12dc*/ 	.word	0x00000390
        /*12e0*/ 	.short	0x010a
        /*12e2*/ 	.byte	0xff
	.zero		1


	//   ....[32]....
        /*12e4*/ 	.word	0x00009940
        /*12e8*/ 	.word	0x00000000
        /*12ec*/ 	.word	0x00000380
        /*12f0*/ 	.short	0x010a
        /*12f2*/ 	.byte	0xff
	.zero		1


	//   ....[33]....
        /*12f4*/ 	.word	0x000099a0
        /*12f8*/ 	.word	0x00000003
        /*12fc*/ 	.word	0x000003c0
        /*1300*/ 	.short	0x010a
        /*1302*/ 	.byte	0xff
	.zero		1


	//   ....[34]....
        /*1304*/ 	.word	0x00009a00
        /*1308*/ 	.word	0x00000000
        /*130c*/ 	.word	0x00000000
        /*1310*/ 	.short	0x010a
        /*1312*/ 	.byte	0xff
	.zero		1


	//   ....[35]....
        /*1314*/ 	.word	0x00009a60
        /*1318*/ 	.word	0x00000000
        /*131c*/ 	.word	0x00000000
        /*1320*/ 	.short	0x010a
        /*1322*/ 	.byte	0xff
	.zero		1


	//   ....[36]....
        /*1324*/ 	.word	0x00009ac0
        /*1328*/ 	.word	0x00000000
        /*132c*/ 	.word	0x00000000
        /*1330*/ 	.short	0x010a
        /*1332*/ 	.byte	0xff
	.zero		1


	//   ....[37]....
        /*1334*/ 	.word	0x00009b20
        /*1338*/ 	.word	0x00000000
        /*133c*/ 	.word	0x00000000
        /*1340*/ 	.short	0x010a
        /*1342*/ 	.byte	0xff
	.zero		1


	//   ....[38]....
        /*1344*/ 	.word	0x00009b80
        /*1348*/ 	.word	0x00000000
        /*134c*/ 	.word	0x00000000
        /*1350*/ 	.short	0x010a
        /*1352*/ 	.byte	0xff
	.zero		1


	//   ....[39]....
        /*1354*/ 	.word	0x00009bd0
        /*1358*/ 	.word	0x00000000
        /*135c*/ 	.word	0x00000380
        /*1360*/ 	.short	0x010a
        /*1362*/ 	.byte	0xff
	.zero		1


	//   ....[40]....
        /*1364*/ 	.word	0x00009c30
        /*1368*/ 	.word	0x00000000
        /*136c*/ 	.word	0x00000378
        /*1370*/ 	.short	0x010a
        /*1372*/ 	.byte	0xff
	.zero		1


	//   ....[41]....
        /*1374*/ 	.word	0x00009c90
        /*1378*/ 	.word	0x00000003
        /*137c*/ 	.word	0x00000368
        /*1380*/ 	.short	0x010a
        /*1382*/ 	.byte	0xff
	.zero		1


	//   ....[42]....
        /*1384*/ 	.word	0x00009ce0
        /*1388*/ 	.word	0x00000000
        /*138c*/ 	.word	0x00000380
        /*1390*/ 	.short	0x010a
        /*1392*/ 	.byte	0xff
	.zero		1


	//   ....[43]....
        /*1394*/ 	.word	0x00009d40
        /*1398*/ 	.word	0x00000000
        /*139c*/ 	.word	0x00000360
        /*13a0*/ 	.short	0x010a
        /*13a2*/ 	.byte	0xff
	.zero		1


	//   ....[44]....
        /*13a4*/ 	.word	0x00009d90
        /*13a8*/ 	.word	0x0000005c
        /*13ac*/ 	.word	0x000003a0
        /*13b0*/ 	.short	0x010a
        /*13b2*/ 	.byte	0xff
	.zero		1


	//----- nvinfo : EIATTR_NUM_MBARRIERS
	.align		4
.L_47:
        /*13b4*/ 	.byte	0x03, 0x38
        /*13b6*/ 	.short	0x0080


	//----- nvinfo : EIATTR_EXIT_INSTR_OFFSETS
	.align		4
        /*13b8*/ 	.byte	0x04, 0x1c
        /*13ba*/ 	.short	(.L_49 - .L_48)


	//   ....[0]....
.L_48:
        /*13bc*/ 	.word	0x00004710


	//   ....[1]....
        /*13c0*/ 	.word	0x00004c00


	//   ....[2]....
        /*13c4*/ 	.word	0x00004c60


	//   ....[3]....
        /*13c8*/ 	.word	0x00005a70


	//   ....[4]....
        /*13cc*/ 	.word	0x000065a0


	//   ....[5]....
        /*13d0*/ 	.word	0x000065e0


	//   ....[6]....
        /*13d4*/ 	.word	0x00008290


	//----- nvinfo : EIATTR_MAX_THREADS
	.align		4
.L_49:
        /*13d8*/ 	.byte	0x04, 0x05
        /*13da*/ 	.short	(.L_51 - .L_50)
.L_50:
        /*13dc*/ 	.word	0x00000100
        /*13e0*/ 	.word	0x00000001
        /*13e4*/ 	.word	0x00000001


	//----- nvinfo : EIATTR_CRS_STACK_SIZE
	.align		4
.L_51:
        /*13e8*/ 	.byte	0x04, 0x1e
        /*13ea*/ 	.short	(.L_53 - .L_52)
.L_52:
        /*13ec*/ 	.word	0x00000000


	//----- nvinfo : EIATTR_CBANK_PARAM_SIZE
	.align		4
.L_53:
        /*13f0*/ 	.byte	0x03, 0x19
        /*13f2*/ 	.short	0x0800


	//----- nvinfo : EIATTR_PARAM_CBANK
	.align		4
        /*13f4*/ 	.byte	0x04, 0x0a
        /*13f6*/ 	.short	(.L_55 - .L_54)
	.align		4
.L_54:
        /*13f8*/ 	.word	index@(.nv.constant0._ZN7cutlass13device_kernelINS_4gemm6kernel13GemmUniversalIN4cute5tupleIJiiiiEEENS1_10collective13CollectiveMmaINS1_35MainloopSm100TmaUmmaWarpSpecializedILi54ELi2ELi4ENS5_IJNS4_1CILi1EEESB_SB_EEEEENS5_IJNSA_ILi64EEESE_NSA_ILi32EEEEEENS_12float_e4m3_tENS5_IJlSB_lEEESH_SI_NS4_8TiledMMAINS4_8MMA_AtomIJNS4_10MMA_TraitsINS4_19SM100_MMA_F8F6F4_SSEJSH_SH_fSE_SE_NS4_17integral_constantINS4_4UMMA5MajorELSP_0EEESQ_NSN_INSO_7ScaleInELSR_0EEESS_EEEEEENS4_6LayoutISC_NS5_IJNSA_ILi0EEESW_SW_EEEEENS5_IJNS4_10UnderscoreESZ_SZ_EEEEENS4_13SM90_TMA_LOADENS4_14ComposedLayoutINS4_7SwizzleILi1ELi4ELi3EEENS4_18smem_ptr_flag_bitsILi8EEENSV_INS5_IJNSA_ILi8EEESF_EEENS5_IJSF_SB_EEEEEEEvNS4_8identityES12_S1C_vS1D_EENS_8epilogue10collective18CollectiveEpilogueINS1F_23Sm100TmaWarpSpecializedILi1ELi1ELi32ELb0ELb0EEEJSG_NS5_IJNSV_ISE_SB_EES1K_EEESH_SI_SH_SI_NS1F_6fusion15FusionCallbacksIS1J_NS1M_17LinearCombinationISH_fSH_fLNS_15FloatRoundStyleE2EEESG_S1L_JEEENS4_5SM1004TMEM4LOAD26SM100_TMEM_LOAD_16dp32b32xES12_NS13_INS14_ILi2ELi4ELi3EEES17_NSV_INS5_IJS18_SE_EEENS5_IJSE_SB_EEEEEEENS4_39AutoVectorizingCopyWithAssumedAlignmentILi128EEENS4_14SM90_TMA_STOREES20_S22_S22_EEEvvEEEEvNT_6ParamsE)
        /*13fc*/ 	.short	0x0380
        /*13fe*/ 	.short	0x0800


	//----- nvinfo : EIATTR_SW_WAR
	.align		4
.L_55:
        /*1400*/ 	.byte	0x04, 0x36
        /*1402*/ 	.short	(.L_57 - .L_56)
.L_56:
        /*1404*/ 	.word	0x00000008
.L_57:


//--------------------- .nv.callgraph             --------------------------
	.section	.nv.callgraph,"",@"SHT_CUDA_CALLGRAPH"
	.align	4
	.sectionentsize	8
	.align		4
        /*0000*/ 	.word	0x00000000
	.align		4
        /*0004*/ 	.word	0xffffffff
	.align		4
        /*0008*/ 	.word	index@(_ZN7cutlass13device_kernelINS_4gemm6kernel13GemmUniversalIN4cute5tupleIJiiiiEEENS1_10collective13CollectiveMmaINS1_35MainloopSm100TmaUmmaWarpSpecializedILi54ELi2ELi4ENS5_IJNS4_1CILi1EEESB_SB_EEEEENS5_IJNSA_ILi64EEESE_NSA_ILi32EEEEEENS_12float_e4m3_tENS5_IJlSB_lEEESH_SI_NS4_8TiledMMAINS4_8MMA_AtomIJNS4_10MMA_TraitsINS4_19SM100_MMA_F8F6F4_SSEJSH_SH_fSE_SE_NS4_17integral_constantINS4_4UMMA5MajorELSP_0EEESQ_NSN_INSO_7ScaleInELSR_0EEESS_EEEEEENS4_6LayoutISC_NS5_IJNSA_ILi0EEESW_SW_EEEEENS5_IJNS4_10UnderscoreESZ_SZ_EEEEENS4_13SM90_TMA_LOADENS4_14ComposedLayoutINS4_7SwizzleILi1ELi4ELi3EEENS4_18smem_ptr_flag_bitsILi8EEENSV_INS5_IJNSA_ILi8EEESF_EEENS5_IJSF_SB_EEEEEEEvNS4_8identityES12_S1C_vS1D_EENS_8epilogue10collective18CollectiveEpilogueINS1F_23Sm100TmaWarpSpecializedILi1ELi1ELi32ELb0ELb0EEEJSG_NS5_IJNSV_ISE_SB_EES1K_EEESH_SI_SH_SI_NS1F_6fusion15FusionCallbacksIS1J_NS1M_17LinearCombinationISH_fSH_fLNS_15FloatRoundStyleE2EEESG_S1L_JEEENS4_5SM1004TMEM4LOAD26SM100_TMEM_LOAD_16dp32b32xES12_NS13_INS14_ILi2ELi4ELi3EEES17_NSV_INS5_IJS18_SE_EEENS5_IJSE_SB_EEEEEEENS4_39AutoVectorizingCopyWithAssumedAlignmentILi128EEENS4_14SM90_TMA_STOREES20_S22_S22_EEEvvEEEEvNT_6ParamsE)
	.align		4
        /*000c*/ 	.word	index@(__assertfail)
	.align		4
        /*0010*/ 	.word	0x00000000
	.align		4
        /*0014*/ 	.word	0xfffffffe
	.align		4
        /*0018*/ 	.word	0x00000000
	.align		4
        /*001c*/ 	.word	0xfffffffd
	.align		4
        /*0020*/ 	.word	0x00000000
	.align		4
        /*0024*/ 	.word	0xfffffffc


//--------------------- .nv.constant4             --------------------------
	.section	.nv.constant4,"a",@progbits
	.align	8
	.align		8
.nv.constant4:
        /*0000*/ 	.dword	__assertfail
	.align		8
        /*0008*/ 	.dword	__unnamed_1
	.align		8
        /*0010*/ 	.dword	__unnamed_2
	.align		8
        /*0018*/ 	.dword	_ZN39_INTERNAL_b04dc985_4_k_cu_f42d6850_72814cuda3std3__45__cpo5beginE
	.align		8
        /*0020*/ 	.dword	_ZN39_INTERNAL_b04dc985_4_k_cu_f42d6850_72814cuda3std3__45__cpo3endE
	.align		8
        /*0028*/ 	.dword	_ZN39_INTERNAL_b04dc985_4_k_cu_f42d6850_72814cuda3std3__45__cpo6cbeginE
	.align		8
        /*0030*/ 	.dword	_ZN39_INTERNAL_b04dc985_4_k_cu_f42d6850_72814cuda3std3__45__cpo4cendE
	.align		8
        /*0038*/ 	.dword	_ZN39_INTERNAL_b04dc985_4_k_cu_f42d6850_72814cuda3std3__441_GLOBAL__N__b04dc985_4_k_cu_f42d6850_72816ignoreE
	.align		8
        /*0040*/ 	.dword	_ZN39_INTERNAL_b04dc985_4_k_cu_f42d6850_72814cuda3std3__419piecewise_constructE
	.align		8
        /*0048*/ 	.dword	_ZN39_INTERNAL_b04dc985_4_k_cu_f42d6850_72814cuda3std3__48in_placeE
	.align		8
        /*0050*/ 	.dword	_ZN39_INTERNAL_b04dc985_4_k_cu_f42d6850_72814cuda3std6ranges3__45__cpo4swapE
	.align		8
        /*0058*/ 	.dword	_ZN39_INTERNAL_b04dc985_4_k_cu_f42d6850_72814cuda3std6ranges3__45__cpo9iter_moveE
	.align		8
        /*0060*/ 	.dword	_ZN39_INTERNAL_b04dc985_4_k_cu_f42d6850_72814cute7productE
	.align		8
        /*0068*/ 	.dword	_ZN39_INTERNAL_b04dc985_4_k_cu_f42d6850_72814cute1_E
	.align		8
        /*0070*/ 	.dword	$str$25
	.align		8
        /*0078*/ 	.dword	$str$26
	.align		8
        /*0080*/ 	.dword	$str$27
	.align		8
        /*0088*/ 	.dword	$str$28


//--------------------- .text._ZN7cutlass13device_kernelINS_4gemm6kernel13GemmUniversalIN4cute5tupleIJiiiiEEENS1_10collective13CollectiveMmaINS1_35MainloopSm100TmaUmmaWarpSpecializedILi54ELi2ELi4ENS5_IJNS4_1CILi1EEESB_SB_EEEEENS5_IJNSA_ILi64EEESE_NSA_ILi32EEEEEENS_12float_e4m3_tENS5_IJlSB_lEEESH_SI_NS4_8TiledMMAINS4_8MMA_AtomIJNS4_10MMA_TraitsINS4_19SM100_MMA_F8F6F4_SSEJSH_SH_fSE_SE_NS4_17integral_constantINS4_4UMMA5MajorELSP_0EEESQ_NSN_INSO_7ScaleInELSR_0EEESS_EEEEEENS4_6LayoutISC_NS5_IJNSA_ILi0EEESW_SW_EEEEENS5_IJNS4_10UnderscoreESZ_SZ_EEEEENS4_13SM90_TMA_LOADENS4_14ComposedLayoutINS4_7SwizzleILi1ELi4ELi3EEENS4_18smem_ptr_flag_bitsILi8EEENSV_INS5_IJNSA_ILi8EEESF_EEENS5_IJSF_SB_EEEEEEEvNS4_8identityES12_S1C_vS1D_EENS_8epilogue10collective18CollectiveEpilogueINS1F_23Sm100TmaWarpSpecializedILi1ELi1ELi32ELb0ELb0EEEJSG_NS5_IJNSV_ISE_SB_EES1K_EEESH_SI_SH_SI_NS1F_6fusion15FusionCallbacksIS1J_NS1M_17LinearCombinationISH_fSH_fLNS_15FloatRoundStyleE2EEESG_S1L_JEEENS4_5SM1004TMEM4LOAD26SM100_TMEM_LOAD_16dp32b32xES12_NS13_INS14_ILi2ELi4ELi3EEES17_NSV_INS5_IJS18_SE_EEENS5_IJSE_SB_EEEEEEENS4_39AutoVectorizingCopyWithAssumedAlignmentILi128EEENS4_14SM90_TMA_STOREES20_S22_S22_EEEvvEEEEvNT_6ParamsE --------------------------
	.section	.text._ZN7cutlass13device_kernelINS_4gemm6kernel13GemmUniversalIN4cute5tupleIJiiiiEEENS1_10collective13CollectiveMmaINS1_35MainloopSm100TmaUmmaWarpSpecializedILi54ELi2ELi4ENS5_IJNS4_1CILi1EEESB_SB_EEEEENS5_IJNSA_ILi64EEESE_NSA_ILi32EEEEEENS_12float_e4m3_tENS5_IJlSB_lEEESH_SI_NS4_8TiledMMAINS4_8MMA_AtomIJNS4_10MMA_TraitsINS4_19SM100_MMA_F8F6F4_SSEJSH_SH_fSE_SE_NS4_17integral_constantINS4_4UMMA5MajorELSP_0EEESQ_NSN_INSO_7ScaleInELSR_0EEESS_EEEEEENS4_6LayoutISC_NS5_IJNSA_ILi0EEESW_SW_EEEEENS5_IJNS4_10UnderscoreESZ_SZ_EEEEENS4_13SM90_TMA_LOADENS4_14ComposedLayoutINS4_7SwizzleILi1ELi4ELi3EEENS4_18smem_ptr_flag_bitsILi8EEENSV_INS5_IJNSA_ILi8EEESF_EEENS5_IJSF_SB_EEEEEEEvNS4_8identityES12_S1C_vS1D_EENS_8epilogue10collective18CollectiveEpilogueINS1F_23Sm100TmaWarpSpecializedILi1ELi1ELi32ELb0ELb0EEEJSG_NS5_IJNSV_ISE_SB_EES1K_EEESH_SI_SH_SI_NS1F_6fusion15FusionCallbacksIS1J_NS1M_17LinearCombinationISH_fSH_fLNS_15FloatRoundStyleE2EEESG_S1L_JEEENS4_5SM1004TMEM4LOAD26SM100_TMEM_LOAD_16dp32b32xES12_NS13_INS14_ILi2ELi4ELi3EEES17_NSV_INS5_IJS18_SE_EEENS5_IJSE_SB_EEEEEEENS4_39AutoVectorizingCopyWithAssumedAlignmentILi128EEENS4_14SM90_TMA_STOREES20_S22_S22_EEEvvEEEEvNT_6ParamsE,"ax",@progbits
	.align	128
.text._ZN7cutlass13device_kernelINS_4gemm6kernel13GemmUniversalIN4cute5tupleIJiiiiEEENS1_10collective13CollectiveMmaINS1_35MainloopSm100TmaUmmaWarpSpecializedILi54ELi2ELi4ENS5_IJNS4_1CILi1EEESB_SB_EEEEENS5_IJNSA_ILi64EEESE_NSA_ILi32EEEEEENS_12float_e4m3_tENS5_IJlSB_lEEESH_SI_NS4_8TiledMMAINS4_8MMA_AtomIJNS4_10MMA_TraitsINS4_19SM100_MMA_F8F6F4_SSEJSH_SH_fSE_SE_NS4_17integral_constantINS4_4UMMA5MajorELSP_0EEESQ_NSN_INSO_7ScaleInELSR_0EEESS_EEEEEENS4_6LayoutISC_NS5_IJNSA_ILi0EEESW_SW_EEEEENS5_IJNS4_10UnderscoreESZ_SZ_EEEEENS4_13SM90_TMA_LOADENS4_14ComposedLayoutINS4_7SwizzleILi1ELi4ELi3EEENS4_18smem_ptr_flag_bitsILi8EEENSV_INS5_IJNSA_ILi8EEESF_EEENS5_IJSF_SB_EEEEEEEvNS4_8identityES12_S1C_vS1D_EENS_8epilogue10collective18CollectiveEpilogueINS1F_23Sm100TmaWarpSpecializedILi1ELi1ELi32ELb0ELb0EEEJSG_NS5_IJNSV_ISE_SB_EES1K_EEESH_SI_SH_SI_NS1F_6fusion15FusionCallbacksIS1J_NS1M_17LinearCombinationISH_fSH_fLNS_15FloatRoundStyleE2EEESG_S1L_JEEENS4_5SM1004TMEM4LOAD26SM100_TMEM_LOAD_16dp32b32xES12_NS13_INS14_ILi2ELi4ELi3EEES17_NSV_INS5_IJS18_SE_EEENS5_IJSE_SB_EEEEEEENS4_39AutoVectorizingCopyWithAssumedAlignmentILi128EEENS4_14SM90_TMA_STOREES20_S22_S22_EEEvvEEEEvNT_6ParamsE:
        .type           _ZN7cutlass13device_kernelINS_4gemm6kernel13GemmUniversalIN4cute5tupleIJiiiiEEENS1_10collective13CollectiveMmaINS1_35MainloopSm100TmaUmmaWarpSpecializedILi54ELi2ELi4ENS5_IJNS4_1CILi1EEESB_SB_EEEEENS5_IJNSA_ILi64EEESE_NSA_ILi32EEEEEENS_12float_e4m3_tENS5_IJlSB_lEEESH_SI_NS4_8TiledMMAINS4_8MMA_AtomIJNS4_10MMA_TraitsINS4_19SM100_MMA_F8F6F4_SSEJSH_SH_fSE_SE_NS4_17integral_constantINS4_4UMMA5MajorELSP_0EEESQ_NSN_INSO_7ScaleInELSR_0EEESS_EEEEEENS4_6LayoutISC_NS5_IJNSA_ILi0EEESW_SW_EEEEENS5_IJNS4_10UnderscoreESZ_SZ_EEEEENS4_13SM90_TMA_LOADENS4_14ComposedLayoutINS4_7SwizzleILi1ELi4ELi3EEENS4_18smem_ptr_flag_bitsILi8EEENSV_INS5_IJNSA_ILi8EEESF_EEENS5_IJSF_SB_EEEEEEEvNS4_8identityES12_S1C_vS1D_EENS_8epilogue10collective18CollectiveEpilogueINS1F_23Sm100TmaWarpSpecializedILi1ELi1ELi32ELb0ELb0EEEJSG_NS5_IJNSV_ISE_SB_EES1K_EEESH_SI_SH_SI_NS1F_6fusion15FusionCallbacksIS1J_NS1M_17LinearCombinationISH_fSH_fLNS_15FloatRoundStyleE2EEESG_S1L_JEEENS4_5SM1004TMEM4LOAD26SM100_TMEM_LOAD_16dp32b32xES12_NS13_INS14_ILi2ELi4ELi3EEES17_NSV_INS5_IJS18_SE_EEENS5_IJSE_SB_EEEEEEENS4_39AutoVectorizingCopyWithAssumedAlignmentILi128EEENS4_14SM90_TMA_STOREES20_S22_S22_EEEvvEEEEvNT_6ParamsE,@function
        .size           _ZN7cutlass13device_kernelINS_4gemm6kernel13GemmUniversalIN4cute5tupleIJiiiiEEENS1_10collective13CollectiveMmaINS1_35MainloopSm100TmaUmmaWarpSpecializedILi54ELi2ELi4ENS5_IJNS4_1CILi1EEESB_SB_EEEEENS5_IJNSA_ILi64EEESE_NSA_ILi32EEEEEENS_12float_e4m3_tENS5_IJlSB_lEEESH_SI_NS4_8TiledMMAINS4_8MMA_AtomIJNS4_10MMA_TraitsINS4_19SM100_MMA_F8F6F4_SSEJSH_SH_fSE_SE_NS4_17integral_constantINS4_4UMMA5MajorELSP_0EEESQ_NSN_INSO_7ScaleInELSR_0EEESS_EEEEEENS4_6LayoutISC_NS5_IJNSA_ILi0EEESW_SW_EEEEENS5_IJNS4_10UnderscoreESZ_SZ_EEEEENS4_13SM90_TMA_LOADENS4_14ComposedLayoutINS4_7SwizzleILi1ELi4ELi3EEENS4_18smem_ptr_flag_bitsILi8EEENSV_INS5_IJNSA_ILi8EEESF_EEENS5_IJSF_SB_EEEEEEEvNS4_8identityES12_S1C_vS1D_EENS_8epilogue10collective18CollectiveEpilogueINS1F_23Sm100TmaWarpSpecializedILi1ELi1ELi32ELb0ELb0EEEJSG_NS5_IJNSV_ISE_SB_EES1K_EEESH_SI_SH_SI_NS1F_6fusion15FusionCallbacksIS1J_NS1M_17LinearCombinationISH_fSH_fLNS_15FloatRoundStyleE2EEESG_S1L_JEEENS4_5SM1004TMEM4LOAD26SM100_TMEM_LOAD_16dp32b32xES12_NS13_INS14_ILi2ELi4ELi3EEES17_NSV_INS5_IJS18_SE_EEENS5_IJSE_SB_EEEEEEENS4_39AutoVectorizingCopyWithAssumedAlignmentILi128EEENS4_14SM90_TMA_STOREES20_S22_S22_EEEvvEEEEvNT_6ParamsE,(.L_x_279 - _ZN7cutlass13device_kernelINS_4gemm6kernel13GemmUniversalIN4cute5tupleIJiiiiEEENS1_10collective13CollectiveMmaINS1_35MainloopSm100TmaUmmaWarpSpecializedILi54ELi2ELi4ENS5_IJNS4_1CILi1EEESB_SB_EEEEENS5_IJNSA_ILi64EEESE_NSA_ILi32EEEEEENS_12float_e4m3_tENS5_IJlSB_lEEESH_SI_NS4_8TiledMMAINS4_8MMA_AtomIJNS4_10MMA_TraitsINS4_19SM100_MMA_F8F6F4_SSEJSH_SH_fSE_SE_NS4_17integral_constantINS4_4UMMA5MajorELSP_0EEESQ_NSN_INSO_7ScaleInELSR_0EEESS_EEEEEENS4_6LayoutISC_NS5_IJNSA_ILi0EEESW_SW_EEEEENS5_IJNS4_10UnderscoreESZ_SZ_EEEEENS4_13SM90_TMA_LOADENS4_14ComposedLayoutINS4_7SwizzleILi1ELi4ELi3EEENS4_18smem_ptr_flag_bitsILi8EEENSV_INS5_IJNSA_ILi8EEESF_EEENS5_IJSF_SB_EEEEEEEvNS4_8identityES12_S1C_vS1D_EENS_8epilogue10collective18CollectiveEpilogueINS1F_23Sm100TmaWarpSpecializedILi1ELi1ELi32ELb0ELb0EEEJSG_NS5_IJNSV_ISE_SB_EES1K_EEESH_SI_SH_SI_NS1F_6fusion15FusionCallbacksIS1J_NS1M_17LinearCombinationISH_fSH_fLNS_15FloatRoundStyleE2EEESG_S1L_JEEENS4_5SM1004TMEM4LOAD26SM100_TMEM_LOAD_16dp32b32xES12_NS13_INS14_ILi2ELi4ELi3EEES17_NSV_INS5_IJS18_SE_EEENS5_IJSE_SB_EEEEEEENS4_39AutoVectorizingCopyWithAssumedAlignmentILi128EEENS4_14SM90_TMA_STOREES20_S22_S22_EEEvvEEEEvNT_6ParamsE)
        .other          _ZN7cutlass13device_kernelINS_4gemm6kernel13GemmUniversalIN4cute5tupleIJiiiiEEENS1_10collective13CollectiveMmaINS1_35MainloopSm100TmaUmmaWarpSpecializedILi54ELi2ELi4ENS5_IJNS4_1CILi1EEESB_SB_EEEEENS5_IJNSA_ILi64EEESE_NSA_ILi32EEEEEENS_12float_e4m3_tENS5_IJlSB_lEEESH_SI_NS4_8TiledMMAINS4_8MMA_AtomIJNS4_10MMA_TraitsINS4_19SM100_MMA_F8F6F4_SSEJSH_SH_fSE_SE_NS4_17integral_constantINS4_4UMMA5MajorELSP_0EEESQ_NSN_INSO_7ScaleInELSR_0EEESS_EEEEEENS4_6LayoutISC_NS5_IJNSA_ILi0EEESW_SW_EEEEENS5_IJNS4_10UnderscoreESZ_SZ_EEEEENS4_13SM90_TMA_LOADENS4_14ComposedLayoutINS4_7SwizzleILi1ELi4ELi3EEENS4_18smem_ptr_flag_bitsILi8EEENSV_INS5_IJNSA_ILi8EEESF_EEENS5_IJSF_SB_EEEEEEEvNS4_8identityES12_S1C_vS1D_EENS_8epilogue10collective18CollectiveEpilogueINS1F_23Sm100TmaWarpSpecializedILi1ELi1ELi32ELb0ELb0EEEJSG_NS5_IJNSV_ISE_SB_EES1K_EEESH_SI_SH_SI_NS1F_6fusion15FusionCallbacksIS1J_NS1M_17LinearCombinationISH_fSH_fLNS_15FloatRoundStyleE2EEESG_S1L_JEEENS4_5SM1004TMEM4LOAD26SM100_TMEM_LOAD_16dp32b32xES12_NS13_INS14_ILi2ELi4ELi3EEES17_NSV_INS5_IJS18_SE_EEENS5_IJSE_SB_EEEEEEENS4_39AutoVectorizingCopyWithAssumedAlignmentILi128EEENS4_14SM90_TMA_STOREES20_S22_S22_EEEvvEEEEvNT_6ParamsE,@"STO_CUDA_ENTRY STV_DEFAULT"
_ZN7cutlass13device_kernelINS_4gemm6kernel13GemmUniversalIN4cute5tupleIJiiiiEEENS1_10collective13CollectiveMmaINS1_35MainloopSm100TmaUmmaWarpSpecializedILi54ELi2ELi4ENS5_IJNS4_1CILi1EEESB_SB_EEEEENS5_IJNSA_ILi64EEESE_NSA_ILi32EEEEEENS_12float_e4m3_tENS5_IJlSB_lEEESH_SI_NS4_8TiledMMAINS4_8MMA_AtomIJNS4_10MMA_TraitsINS4_19SM100_MMA_F8F6F4_SSEJSH_SH_fSE_SE_NS4_17integral_constantINS4_4UMMA5MajorELSP_0EEESQ_NSN_INSO_7ScaleInELSR_0EEESS_EEEEEENS4_6LayoutISC_NS5_IJNSA_ILi0EEESW_SW_EEEEENS5_IJNS4_10UnderscoreESZ_SZ_EEEEENS4_13SM90_TMA_LOADENS4_14ComposedLayoutINS4_7SwizzleILi1ELi4ELi3EEENS4_18smem_ptr_flag_bitsILi8EEENSV_INS5_IJNSA_ILi8EEESF_EEENS5_IJSF_SB_EEEEEEEvNS4_8identityES12_S1C_vS1D_EENS_8epilogue10collective18CollectiveEpilogueINS1F_23Sm100TmaWarpSpecializedILi1ELi1ELi32ELb0ELb0EEEJSG_NS5_IJNSV_ISE_SB_EES1K_EEESH_SI_SH_SI_NS1F_6fusion15FusionCallbacksIS1J_NS1M_17LinearCombinationISH_fSH_fLNS_15FloatRoundStyleE2EEESG_S1L_JEEENS4_5SM1004TMEM4LOAD26SM100_TMEM_LOAD_16dp32b32xES12_NS13_INS14_ILi2ELi4ELi3EEES17_NSV_INS5_IJS18_SE_EEENS5_IJSE_SB_EEEEEEENS4_39AutoVectorizingCopyWithAssumedAlignmentILi128EEENS4_14SM90_TMA_STOREES20_S22_S22_EEEvvEEEEvNT_6ParamsE:
[----:B------:R-:W1:Y:S01]  /*0000*/  LDC R1, c[0x0][0x37c] ;  /* 0x0000df00ff017b82 */ /* 0x000e620000000800 */
[----:B------:R-:W2:Y:S01]  /*0010*/  S2R R101, SR_TID.X ;  /* 0x0000000000657919 */ /* 0x000ea20000002100 */
[----:B------:R-:W3:Y:S01]  /*0020*/  LDCU.64 UR4, c[0x0][0x890] ;  /* 0x00011200ff0477ac */ /* 0x000ee20008000a00 */
[----:B------:R-:W-:Y:S02]  /*0030*/  PRMT R96, RZ, 0x7610, R96 ;  /* 0x00007610ff607816 */ /* 0x000fe40000000060 */
[----:B------:R-:W-:Y:S01]  /*0040*/  ELECT P5, URZ, PT ;  /* 0x0000000000ff782f */ /* 0x000fe200038a0000 */
[----:B------:R-:W4:Y:S01]  /*0050*/  LDCU.64 UR40, c[0x0][0x358] ;  /* 0x00006b00ff2877ac */ /* 0x000f220008000a00 */
[----:B---3--:R-:W-:-:S04]  /*0060*/  UISETP.NE.U32.AND UP0, UPT, UR4, URZ, UPT ;  /* 0x000000ff0400728c */ /* 0x008fc8000bf05070 */
[----:B------:R-:W-:Y:S01]  /*0070*/  UISETP.NE.AND.EX UP0, UPT, UR5, URZ, UPT, UP0 ;  /* 0x000000ff0500728c */ /* 0x000fe2000bf05300 */
[----:B--2---:R-:W-:-:S05]  /*0080*/  SHF.R.U32.HI R104, RZ, 0x5, R101 ;  /* 0x00000005ff687819 */ /* 0x004fca0000011665 */
[----:B------:R-:W2:Y:S02]  /*0090*/  SHFL.IDX PT, R0, R104, RZ, 0x1f ;  /* 0x00001fff68007589 */ /* 0x000ea400000e0000 */
[----:B--2---:R-:W-:Y:S01]  /*00a0*/  R2UR UR8, R0 ;  /* 0x00000000000872ca */ /* 0x004fe200000e0000 */
[----:B-1--4-:R-:W-:-:S14]  /*00b0*/  BRA.U UP0, `(.L_x_0) ;  /* 0x00000001002c7547 */ /* 0x012fdc000b800000 */
[----:B------:R-:W1:Y:S02]  /*00c0*/  LDCU.64 UR6, c[0x0][0x888] ;  /* 0x00011100ff0677ac */ /* 0x000e640008000a00 */
[----:B-1----:R-:W-:-:S04]  /*00d0*/  UISETP.NE.U32.AND UP0, UPT, UR6, URZ, UPT ;  /* 0x000000ff0600728c */ /* 0x002fc8000bf05070 */
[----:B------:R-:W-:-:S09]  /*00e0*/  UISETP.NE.AND.EX UP0, UPT, UR7, URZ, UPT, UP0 ;  /* 0x000000ff0700728c */ /* 0x000fd2000bf05300 */
[----:B------:R-:W-:Y:S05]  /*00f0*/  BRA.U !UP0, `(.L_x_1) ;  /* 0x0000000108107547 */ /* 0x000fea000b800000 */
[----:B------:R-:W1:Y:S02]  /*0100*/  LDC.64 R2, c[0x0][0x888] ;  /* 0x00022200ff027b82 */ /* 0x000e640000000a00 */
[----:B-1----:R1:W5:Y:S01]  /*0110*/  LDG.E R49, desc[UR40][R2.64] ;  /* 0x0000002802317981 */ /* 0x002362000c1e1900 */
[----:B------:R-:W-:Y:S01]  /*0120*/  HFMA2 R96, -RZ, RZ, 0, 5.9604644775390625e-08 ;  /* 0x00000001ff607431 */ /* 0x000fe200000001ff */
[----:B------:R-:W-:Y:S05]  /*0130*/  BRA `(.L_x_0) ;  /* 0x00000000000c7947 */ /* 0x000fea0003800000 */
.L_x_1:
[----:B------:R-:W1:Y:S01]  /*0140*/  LDCU UR6, c[0x0][0x880] ;  /* 0x00011000ff0677ac */ /* 0x000e620008000800 */
[----:B------:R-:W-:Y:S01]  /*0150*/  HFMA2 R96, -RZ, RZ, 0, 5.9604644775390625e-08 ;  /* 0x00000001ff607431 */ /* 0x000fe200000001ff */
[----:B-1----:R-:W-:-:S07]  /*0160*/  MOV R49, UR6 ;  /* 0x0000000600317c02 */ /* 0x002fce0008000f00 */
.L_x_0:
[----:B------:R-:W2:Y:S02]  /*0170*/  LDCU.64 UR6, c[0x0][0x8b0] ;  /* 0x00011600ff0677ac */ /* 0x000ea40008000a00 */
[----:B--2---:R-:W-:-:S04]  /*0180*/  UISETP.NE.U32.AND UP0, UPT, UR6, URZ, UPT ;  /* 0x000000ff0600728c */ /* 0x004fc8000bf05070 */
[----:B------:R-:W-:-:S09]  /*0190*/  UISETP.NE.AND.EX UP0, UPT, UR7, URZ, UPT, UP0 ;  /* 0x000000ff0700728c */ /* 0x000fd2000bf05300 */
[----:B------:R-:W-:Y:S05]  /*01a0*/  BRA.U UP0, `(.L_x_2) ;  /* 0x0000000100247547 */ /* 0x000fea000b800000 */
[----:B------:R-:W2:Y:S02]  /*01b0*/  LDCU.64 UR6, c[0x0][0x8a8] ;  /* 0x00011500ff0677ac */ /* 0x000ea40008000a00 */
[----:B--2---:R-:W-:-:S04]  /*01c0*/  UISETP.NE.U32.AND UP0, UPT, UR6, URZ, UPT ;  /* 0x000000ff0600728c */ /* 0x004fc8000bf05070 */
[----:B------:R-:W-:-:S09]  /*01d0*/  UISETP.NE.AND.EX UP0, UPT, UR7, URZ, UPT, UP0 ;  /* 0x000000ff0700728c */ /* 0x000fd2000bf05300 */
[----:B------:R-:W-:Y:S05]  /*01e0*/  BRA.U !UP0, `(.L_x_3) ;  /* 0x00000001080c7547 */ /* 0x000fea000b800000 */
[----:B-1----:R-:W1:Y:S02]  /*01f0*/  LDC.64 R2, c[0x0][0x8a8] ;  /* 0x00022a00ff027b82 */ /* 0x002e640000000a00 */
[----:B-1----:R2:W5:Y:S01]  /*0200*/  LDG.E R47, desc[UR40][R2.64] ;  /* 0x00000028022f7981 */ /* 0x002562000c1e1900 */
[----:B------:R-:W-:Y:S05]  /*0210*/  BRA `(.L_x_2) ;  /* 0x0000000000087947 */ /* 0x000fea0003800000 */
.L_x_3:
[----:B------:R-:W2:Y:S02]  /*0220*/  LDCU UR6, c[0x0][0x8a0] ;  /* 0x00011400ff0677ac */ /* 0x000ea40008000800 */
[----:B--2---:R-:W-:Y:S02]  /*0230*/  MOV R47, UR6 ;  /* 0x00000006002f7c02 */ /* 0x004fe40008000f00 */
.L_x_2:
[----:B------:R-:W-:Y:S01]  /*0240*/  IMAD.U32 R0, RZ, RZ, UR8 ;  /* 0x00000008ff007e24 */ /* 0x000fe2000f8e00ff */
[----:B------:R-:W-:Y:S04]  /*0250*/  BSSY.RECONVERGENT B0, `(.L_x_4) ;  /* 0x000000c000007945 */ /* 0x000fe80003800200 */
[C---:B------:R-:W-:Y:S02]  /*0260*/  ISETP.NE.OR P1, PT, R0.reuse, 0x1, !P5 ;  /* 0x000000010000780c */ /* 0x040fe40006f25670 */
[----:B------:R-:W-:-:S11]  /*0270*/  ISETP.NE.OR P0, PT, R0, 0x3, !P5 ;  /* 0x000000030000780c */ /* 0x000fd60006f05670 */
[----:B------:R-:W-:Y:S05]  /*0280*/  @P1 BRA `(.L_x_5) ;  /* 0x0000000000201947 */ /* 0x000fea0003800000 */
[----:B------:R-:W3:Y:S02]  /*0290*/  LDCU.64 UR6, c[0x0][0x348] ;  /* 0x00006900ff0677ac */ /* 0x000ee40008000a00 */
[----:B---3--:R-:W-:Y:S02]  /*02a0*/  UIADD3 UR10, UP1, UPT, UR6, 0x80, URZ ;  /* 0x00000080060a7890 */ /* 0x008fe4000ff3e0ff */
[----:B------:R-:W-:Y:S02]  /*02b0*/  UIADD3 UR6, UP0, UPT, UR6, 0x180, URZ ;  /* 0x0000018006067890 */ /* 0x000fe4000ff1e0ff */
[----:B------:R-:W-:Y:S02]  /*02c0*/  UIADD3.X UR11, UPT, UPT, URZ, UR7, URZ, UP1, !UPT ;  /* 0x00000007ff0b7290 */ /* 0x000fe40008ffe4ff */
[----:B------:R-:W-:-:S07]  /*02d0*/  UIADD3.X UR7, UPT, UPT, URZ, UR7, URZ, UP0, !UPT ;  /* 0x00000007ff077290 */ /* 0x000fce00087fe4ff */
[----:B------:R3:W-:Y:S02]  /*02e0*/  UTMACCTL.PF [UR10] ;  /* 0x000000000a0079b9 */ /* 0x0007e40008040000 */
[----:B------:R3:W-:Y:S02]  /*02f0*/  UTMACCTL.PF [UR6] ;  /* 0x00000000060079b9 */ /* 0x0007e40008040000 */
[----:B---3--:R-:W-:Y:S01]  /*0300*/  NOP ;  /* 0x0000000000007918 */ /* 0x008fe20000000000 */
.L_x_5:
[----:B------:R-:W-:Y:S05]  /*0310*/  BSYNC.RECONVERGENT B0 ;  /* 0x0000000000007941 */ /* 0x000fea0003800200 */
.L_x_4:
[----:B------:R-:W-:Y:S04]  /*0320*/  BSSY.RECONVERGENT B0, `(.L_x_6) ;  /* 0x000000a000007945 */ /* 0x000fe80003800200 */
        /* <DEDUP_REMOVED lines=9> */
.L_x_7:
[----:B------:R-:W-:Y:S05]  /*03c0*/  BSYNC.RECONVERGENT B0 ;  /* 0x0000000000007941 */ /* 0x000fea0003800200 */
.L_x_6:
[----:B------:R-:W3:Y:S01]  /*03d0*/  LDCU.64 UR6, c[0x0][0x888] ;  /* 0x00011100ff0677ac */ /* 0x000ee20008000a00 */
[----:B------:R-:W-:Y:S02]  /*03e0*/  UISETP.EQ.U32.AND UP1, UPT, UR4, URZ, UPT ;  /* 0x000000ff0400728c */ /* 0x000fe4000bf22070 */
[----:B------:R-:W-:Y:S02]  /*03f0*/  UPLOP3.LUT UP2, UPT, UPT, UPT, UPT, 0x80, 0x8 ;  /* 0x000000000008789c */ /* 0x000fe40003f4f070 */
[----:B---3--:R-:W-:-:S04]  /*0400*/  UISETP.NE.U32.AND UP0, UPT, UR6, URZ, UPT ;  /* 0x000000ff0600728c */ /* 0x008fc8000bf05070 */
[----:B------:R-:W-:-:S04]  /*0410*/  UISETP.NE.AND.EX UP0, UPT, UR7, URZ, UPT, UP0 ;  /* 0x000000ff0700728c */ /* 0x000fc8000bf05300 */
[----:B------:R-:W-:-:S04]  /*0420*/  UISETP.EQ.OR.EX UP3, UPT, UR5, URZ, !UP0, UP1 ;  /* 0x000000ff0500728c */ /* 0x000fc8000c762710 */
[----:B------:R-:W-:-:S05]  /*0430*/  UP2UR UR44, UPR, URZ, 0x8 ;  /* 0x00000008ff2c7883 */ /* 0x000fca0008000000 */
[----:B------:R-:W-:Y:S07]  /*0440*/  BRA.U !UP3, `(.L_x_8) ;  /* 0x000000010b207547 */ /* 0x000fee000b800000 */
[----:B------:R-:W-:Y:S01]  /*0450*/  UISETP.NE.U32.AND UP2, UPT, UR4, URZ, UPT ;  /* 0x000000ff0400728c */ /* 0x000fe2000bf45070 */
[----:B-----5:R-:W-:Y:S01]  /*0460*/  FSETP.NEU.AND P0, PT, R49, RZ, PT ;  /* 0x000000ff3100720b */ /* 0x020fe20003f0d000 */
[----:B------:R-:W-:Y:S02]  /*0470*/  USEL UR4, URZ, 0xffffffff, UP0 ;  /* 0xffffffffff047887 */ /* 0x000fe40008000000 */
[----:B------:R-:W-:-:S10]  /*0480*/  UISETP.NE.AND.EX UP2, UPT, UR5, URZ, UPT, UP2 ;  /* 0x000000ff0500728c */ /* 0x000fd4000bf45320 */
[----:B------:R-:W-:Y:S01]  /*0490*/  VOTEU.ANY UP1, P0 ;  /* 0x0000000000ff7886 */ /* 0x000fe20000020100 */
[----:B------:R-:W-:-:S04]  /*04a0*/  @!UP2 USEL UR4, URZ, 0xffffffff, UP1 ;  /* 0xffffffffff04a887 */ /* 0x000fc80008800000 */
[----:B------:R-:W-:-:S04]  /*04b0*/  ULOP3.LUT UR4, UR4, 0x1, URZ, 0xc0, !UPT ;  /* 0x0000000104047892 */ /* 0x000fc8000f8ec0ff */
[----:B------:R-:W-:-:S11]  /*04c0*/  UISETP.NE.U32.AND UP2, UPT, UR4, 0x1, UPT ;  /* 0x000000010400788c */ /* 0x000fd6000bf45070 */
.L_x_8:
[----:B-12---:R-:W1:Y:S01]  /*04d0*/  SHFL.IDX PT, R2, R104, RZ, 0x1f ;  /* 0x00001fff68027589 */ /* 0x006e6200000e0000 */
[----:B------:R-:W-:-:S04]  /*04e0*/  UISETP.NE.AND UP1, UPT, UR8, 0x2, UPT ;  /* 0x000000020800788c */ /* 0x000fc8000bf25270 */
[----:B------:R-:W-:Y:S01]  /*04f0*/  USEL UR13, URZ, 0x1, UP1 ;  /* 0x00000001ff0d7887 */ /* 0x000fe20008800000 */
[----:B-1----:R-:W-:-:S13]  /*0500*/  ISETP.NE.AND P0, PT, R2, RZ, PT ;  /* 0x000000ff0200720c */ /* 0x002fda0003f05270 */
[----:B------:R-:W-:Y:S05]  /*0510*/  @P0 BRA `(.L_x_9) ;  /* 0x0000000400e40947 */ /* 0x000fea0003800000 */
[----:B------:R-:W-:Y:S01]  /*0520*/  ELECT P0, URZ, PT ;  /* 0x0000000000ff782f */ /* 0x000fe20003800000 */
[----:B------:R-:W-:-:S12]  /*0530*/  BSSY.RECONVERGENT B0, `(.L_x_9) ;  /* 0x0000077000007945 */ /* 0x000fd80003800200 */
[----:B------:R-:W-:Y:S05]  /*0540*/  @!P0 BRA `(.L_x_10) ;  /* 0x0000000400d48947 */ /* 0x000fea0003800000 */
[----:B------:R-:W1:Y:S01]  /*0550*/  S2UR UR5, SR_CgaCtaId ;  /* 0x00000000000579c3 */ /* 0x000e620000008800 */
[----:B------:R-:W-:Y:S01]  /*0560*/  UMOV UR6, 0x400 ;  /* 0x0000040000067882 */ /* 0x000fe20000000000 */
[----:B------:R-:W-:Y:S01]  /*0570*/  UMOV UR4, 0x1 ;  /* 0x0000000100047882 */ /* 0x000fe20000000000 */
[----:B-1----:R-:W-:Y:S02]  /*0580*/  ULEA UR5, UR5, UR6, 0x18 ;  /* 0x0000000605057291 */ /* 0x002fe4000f8ec0ff */
[----:B------:R-:W-:-:S04]  /*0590*/  UIADD3 UR6, UPT, UPT, -UR4, 0x100000, URZ ;  /* 0x0010000004067890 */ /* 0x000fc8000fffe1ff */
[----:B------:R-:W-:Y:S02]  /*05a0*/  USHF.L.U32 UR7, UR6, 0xb, URZ ;  /* 0x0000000b06077899 */ /* 0x000fe400080006ff */
[----:B------:R-:W-:Y:S01]  /*05b0*/  USHF.L.U32 UR6, UR6, 0x1, URZ ;  /* 0x0000000106067899 */ /* 0x000fe200080006ff */
[----:B------:R-:W1:Y:S11]  /*05c0*/  FENCE.VIEW.ASYNC.S ;  /* 0x00000000000073c6 */ /* 0x000e760000000000 */
[----:B-1----:R1:W2:Y:S01]  /*05d0*/  SYNCS.EXCH.64 URZ, [UR5], UR6 ;  /* 0x0000000605ff75b2 */ /* 0x0022a20008000100 */
[----:B------:R1:W3:Y:S01]  /*05e0*/  SYNCS.EXCH.64 URZ, [UR5+0x1b0], UR6 ;  /* 0x0001b00605ff75b2 */ /* 0x0002e20008000100 */
[----:B------:R1:W4:Y:S01]  /*05f0*/  SYNCS.EXCH.64 URZ, [UR5+0x8], UR6 ;  /* 0x0000080605ff75b2 */ /* 0x0003220008000100 */
[----:B------:R1:W1:Y:S01]  /*0600*/  SYNCS.EXCH.64 URZ, [UR5+0x1b8], UR6 ;  /* 0x0001b80605ff75b2 */ /* 0x0002620008000100 */
        /* <DEDUP_REMOVED lines=104> */
[----:B--234-:R-:W-:Y:S01]  /*0c90*/  NOP ;  /* 0x0000000000007918 */ /* 0x01cfe20000000000 */
.L_x_10:
[----:B-1----:R-:W-:Y:S05]  /*0ca0*/  BSYNC.RECONVERGENT B0 ;  /* 0x0000000000007941 */ /* 0x002fea0003800200 */
.L_x_9:
[----:B------:R-:W1:Y:S01]  /*0cb0*/  SHFL.IDX PT, R2, R104, RZ, 0x1f ;  /* 0x00001fff68027589 */ /* 0x000e6200000e0000 */
[----:B------:R-:W-:Y:S01]  /*0cc0*/  NOP ;  /* 0x0000000000007918 */ /* 0x000fe20000000000 */
[----:B-1----:R-:W-:-:S13]  /*0cd0*/  ISETP.NE.AND P0, PT, R2, 0x1, PT ;  /* 0x000000010200780c */ /* 0x002fda0003f05270 */
[----:B------:R-:W-:Y:S05]  /*0ce0*/  @P0 BRA `(.L_x_11) ;  /* 0x0000000000400947 */ /* 0x000fea0003800000 */
[----:B------:R-:W1:Y:S01]  /*0cf0*/  S2UR UR6, SR_CgaCtaId ;  /* 0x00000000000679c3 */ /* 0x000e620000008800 */
[----:B------:R-:W-:Y:S01]  /*0d00*/  UMOV UR7, 0x400 ;  /* 0x0000040000077882 */ /* 0x000fe20000000000 */
[----:B------:R-:W-:Y:S01]  /*0d10*/  UMOV UR5, 0x20 ;  /* 0x0000002000057882 */ /* 0x000fe20000000000 */
[----:B------:R-:W-:Y:S01]  /*0d20*/  UMOV UR4, 0x80 ;  /* 0x0000008000047882 */ /* 0x000fe20000000000 */
[----:B------:R-:W-:-:S04]  /*0d30*/  UIADD3 UR10, UPT, UPT, -UR5, 0x100000, URZ ;  /* 0x00100000050a7890 */ /* 0x000fc8000fffe1ff */
[----:B------:R-:W-:Y:S02]  /*0d40*/  USHF.L.U32 UR11, UR10, 0xb, URZ ;  /* 0x0000000b0a0b7899 */ /* 0x000fe400080006ff */
[----:B------:R-:W-:Y:S02]  /*0d50*/  USHF.L.U32 UR10, UR10, 0x1, URZ ;  /* 0x000000010a0a7899 */ /* 0x000fe400080006ff */
[----:B------:R-:W-:-:S04]  /*0d60*/  UIADD3 UR4, UPT, UPT, -UR4, 0x100000, URZ ;  /* 0x0010000004047890 */ /* 0x000fc8000fffe1ff */
[----:B------:R-:W-:Y:S02]  /*0d70*/  USHF.L.U32 UR5, UR4, 0xb, URZ ;  /* 0x0000000b04057899 */ /* 0x000fe400080006ff */
[----:B------:R-:W-:Y:S01]  /*0d80*/  USHF.L.U32 UR4, UR4, 0x1, URZ ;  /* 0x0000000104047899 */ /* 0x000fe200080006ff */
[----:B------:R-:W-:Y:S01]  /*0d90*/  ELECT P0, URZ, PT ;  /* 0x0000000000ff782f */ /* 0x000fe20003800000 */
[----:B-1----:R-:W-:Y:S01]  /*0da0*/  ULEA UR6, UR6, UR7, 0x18 ;  /* 0x0000000706067291 */ /* 0x002fe2000f8ec0ff */
[----:B------:R-:W1:Y:S11]  /*0db0*/  FENCE.VIEW.ASYNC.S ;  /* 0x00000000000073c6 */ /* 0x000e760000000000 */
[----:B-1----:R1:W2:Y:S01]  /*0dc0*/  SYNCS.EXCH.64 URZ, [UR6+0x360], UR10 ;  /* 0x0003600a06ff75b2 */ /* 0x0022a20008000100 */
[----:B------:R1:W3:Y:S01]  /*0dd0*/  SYNCS.EXCH.64 URZ, [UR6+0x368], UR4 ;  /* 0x0003680406ff75b2 */ /* 0x0002e20008000100 */
[----:B------:R-:W-:Y:S01]  /*0de0*/  NOP ;  /* 0x0000000000007918 */ /* 0x000fe20000000000 */
.L_x_11:
[----:B------:R-:W4:Y:S01]  /*0df0*/  SHFL.IDX PT, R2, R104, RZ, 0x1f ;  /* 0x00001fff68027589 */ /* 0x000f2200000e0000 */
[----:B------:R-:W-:Y:S01]  /*0e00*/  NOP ;  /* 0x0000000000007918 */ /* 0x000fe20000000000 */
[----:B----4-:R-:W-:-:S13]  /*0e10*/  ISETP.NE.AND P0, PT, R2, 0x3, PT ;  /* 0x000000030200780c */ /* 0x010fda0003f05270 */
[----:B------:R-:W-:Y:S05]  /*0e20*/  @P0 BRA `(.L_x_12) ;  /* 0x0000000000300947 */ /* 0x000fea0003800000 */
[----:B-1----:R-:W1:Y:S01]  /*0e30*/  S2UR UR5, SR_CgaCtaId ;  /* 0x00000000000579c3 */ /* 0x002e620000008800 */
[----:B------:R-:W-:Y:S01]  /*0e40*/  UMOV UR6, 0x400 ;  /* 0x0000040000067882 */ /* 0x000fe20000000000 */
[----:B------:R-:W-:Y:S01]  /*0e50*/  UMOV UR4, 0x20 ;  /* 0x0000002000047882 */ /* 0x000fe20000000000 */
[----:B------:R-:W-:Y:S01]  /*0e60*/  ELECT P0, URZ, PT ;  /* 0x0000000000ff782f */ /* 0x000fe20003800000 */
[----:B-1----:R-:W-:Y:S02]  /*0e70*/  ULEA UR5, UR5, UR6, 0x18 ;  /* 0x0000000605057291 */ /* 0x002fe4000f8ec0ff */
[----:B------:R-:W-:-:S04]  /*0e80*/  UIADD3 UR6, UPT, UPT, -UR4, 0x100000, URZ ;  /* 0x0010000004067890 */ /* 0x000fc8000fffe1ff */
[----:B------:R-:W-:Y:S02]  /*0e90*/  USHF.L.U32 UR7, UR6, 0xb, URZ ;  /* 0x0000000b06077899 */ /* 0x000fe400080006ff */
[----:B------:R-:W-:Y:S01]  /*0ea0*/  USHF.L.U32 UR6, UR6, 0x1, URZ ;  /* 0x0000000106067899 */ /* 0x000fe200080006ff */
[----:B------:R-:W1:Y:S11]  /*0eb0*/  FENCE.VIEW.ASYNC.S ;  /* 0x00000000000073c6 */ /* 0x000e760000000000 */
[----:B-1----:R4:W1:Y:S01]  /*0ec0*/  SYNCS.EXCH.64 URZ, [UR5+0x370], UR6 ;  /* 0x0003700605ff75b2 */ /* 0x0028620008000100 */
[----:B------:R4:W1:Y:S02]  /*0ed0*/  SYNCS.EXCH.64 URZ, [UR5+0x378], UR6 ;  /* 0x0003780605ff75b2 */ /* 0x0008640008000100 */
[----:B----4-:R-:W-:Y:S01]  /*0ee0*/  NOP ;  /* 0x0000000000007918 */ /* 0x010fe20000000000 */
.L_x_12:
[----:B------:R-:W4:Y:S01]  /*0ef0*/  SHFL.IDX PT, R2, R104, RZ, 0x1f ;  /* 0x00001fff68027589 */ /* 0x000f2200000e0000 */
[----:B------:R-:W-:Y:S01]  /*0f00*/  NOP ;  /* 0x0000000000007918 */ /* 0x000fe20000000000 */
[----:B----4-:R-:W-:-:S13]  /*0f10*/  ISETP.NE.AND P0, PT, R2, 0x4, PT ;  /* 0x000000040200780c */ /* 0x010fda0003f05270 */
[----:B------:R-:W-:Y:S05]  /*0f20*/  @P0 BRA `(.L_x_13) ;  /* 0x00000000004c0947 */ /* 0x000fea0003800000 */
[----:B-1----:R-:W1:Y:S01]  /*0f30*/  S2UR UR5, SR_CgaCtaId ;  /* 0x00000000000579c3 */ /* 0x002e620000008800 */
[----:B------:R-:W-:Y:S01]  /*0f40*/  UMOV UR7, 0x100 ;  /* 0x0000010000077882 */ /* 0x000fe20000000000 */
[----:B------:R-:W-:Y:S01]  /*0f50*/  UMOV UR6, 0x400 ;  /* 0x0000040000067882 */ /* 0x000fe20000000000 */
[----:B------:R-:W-:Y:S01]  /*0f60*/  USEL UR7, UR7, 0xe0, UP2 ;  /* 0x000000e007077887 */ /* 0x000fe20009000000 */
[----:B------:R-:W-:Y:S01]  /*0f70*/  UMOV UR4, 0x1 ;  /* 0x0000000100047882 */ /* 0x000fe20000000000 */
[----:B------:R-:W-:Y:S01]  /*0f80*/  ELECT P0, URZ, PT ;  /* 0x0000000000ff782f */ /* 0x000fe20003800000 */
[----:B------:R-:W-:-:S04]  /*0f90*/  UIADD3 UR10, UPT, UPT, -UR4, 0x100000, URZ ;  /* 0x00100000040a7890 */ /* 0x000fc8000fffe1ff */
[----:B------:R-:W-:Y:S02]  /*0fa0*/  USHF.L.U32 UR11, UR10, 0xb, URZ ;  /* 0x0000000b0a0b7899 */ /* 0x000fe400080006ff */
[----:B------:R-:W-:Y:S02]  /*0fb0*/  USHF.L.U32 UR10, UR10, 0x1, URZ ;  /* 0x000000010a0a7899 */ /* 0x000fe400080006ff */
[----:B-1----:R-:W-:Y:S02]  /*0fc0*/  ULEA UR5, UR5, UR6, 0x18 ;  /* 0x0000000605057291 */ /* 0x002fe4000f8ec0ff */
[----:B------:R-:W-:-:S04]  /*0fd0*/  UIADD3 UR6, UPT, UPT, -UR7, 0x100000, URZ ;  /* 0x0010000007067890 */ /* 0x000fc8000fffe1ff */
[----:B------:R-:W-:Y:S02]  /*0fe0*/  USHF.L.U32 UR7, UR6, 0xb, URZ ;  /* 0x0000000b06077899 */ /* 0x000fe400080006ff */
[----:B------:R-:W-:Y:S01]  /*0ff0*/  USHF.L.U32 UR6, UR6, 0x1, URZ ;  /* 0x0000000106067899 */ /* 0x000fe200080006ff */
[----:B------:R-:W1:Y:S03]  /*1000*/  FENCE.VIEW.ASYNC.S ;  /* 0x00000000000073c6 */ /* 0x000e660000000000 */
[----:B-1----:R4:W1:Y:S08]  /*1010*/  SYNCS.EXCH.64 URZ, [UR5+0x380], UR10 ;  /* 0x0003800a05ff75b2 */ /* 0x0028700008000100 */
[----:B------:R4:W1:Y:S01]  /*1020*/  SYNCS.EXCH.64 URZ, [UR5+0x390], UR6 ;  /* 0x0003900605ff75b2 */ /* 0x0008620008000100 */
[----:B------:R4:W1:Y:S01]  /*1030*/  SYNCS.EXCH.64 URZ, [UR5+0x388], UR10 ;  /* 0x0003880a05ff75b2 */ /* 0x0008620008000100 */
[----:B------:R4:W1:Y:S02]  /*1040*/  SYNCS.EXCH.64 URZ, [UR5+0x398], UR6 ;  /* 0x0003980605ff75b2 */ /* 0x0008640008000100 */
[----:B----4-:R-:W-:Y:S01]  /*1050*/  NOP ;  /* 0x0000000000007918 */ /* 0x010fe20000000000 */
.L_x_13:
[----:B------:R-:W4:Y:S01]  /*1060*/  SHFL.IDX PT, R2, R104, RZ, 0x1f ;  /* 0x00001fff68027589 */ /* 0x000f2200000e0000 */
[----:B------:R-:W-:Y:S01]  /*1070*/  NOP ;  /* 0x0000000000007918 */ /* 0x000fe20000000000 */
[----:B----4-:R-:W-:-:S13]  /*1080*/  ISETP.NE.AND P0, PT, R2, 0x5, PT ;  /* 0x000000050200780c */ /* 0x010fda0003f05270 */
[----:B------:R-:W-:Y:S05]  /*1090*/  @P0 BRA `(.L_x_14) ;  /* 0x0000000000580947 */ /* 0x000fea0003800000 */
[----:B-1----:R-:W1:Y:S01]  /*10a0*/  S2UR UR6, SR_CgaCtaId ;  /* 0x00000000000679c3 */ /* 0x002e620000008800 */
        /* <DEDUP_REMOVED lines=12> */
[----:B-1----:R4:W1:Y:S01]  /*1170*/  SYNCS.EXCH.64 URZ, [UR6+0x3a0], UR10 ;  /* 0x0003a00a06ff75b2 */ /* 0x0028620008000100 */
[----:B------:R4:W1:Y:S01]  /*1180*/  SYNCS.EXCH.64 URZ, [UR6+0x3c0], UR4 ;  /* 0x0003c00406ff75b2 */ /* 0x0008620008000100 */
[----:B------:R4:W1:Y:S01]  /*1190*/  SYNCS.EXCH.64 URZ, [UR6+0x3a8], UR10 ;  /* 0x0003a80a06ff75b2 */ /* 0x0008620008000100 */
[----:B------:R4:W1:Y:S01]  /*11a0*/  SYNCS.EXCH.64 URZ, [UR6+0x3c8], UR4 ;  /* 0x0003c80406ff75b2 */ /* 0x0008620008000100 */
[----:B------:R4:W1:Y:S01]  /*11b0*/  SYNCS.EXCH.64 URZ, [UR6+0x3b0], UR10 ;  /* 0x0003b00a06ff75b2 */ /* 0x0008620008000100 */
[----:B------:R4:W1:Y:S01]  /*11c0*/  SYNCS.EXCH.64 URZ, [UR6+0x3d0], UR4 ;  /* 0x0003d00406ff75b2 */ /* 0x0008620008000100 */
[----:B------:R4:W1:Y:S01]  /*11d0*/  SYNCS.EXCH.64 URZ, [UR6+0x3b8], UR10 ;  /* 0x0003b80a06ff75b2 */ /* 0x0008620008000100 */
[----:B------:R4:W1:Y:S02]  /*11e0*/  SYNCS.EXCH.64 URZ, [UR6+0x3d8], UR4 ;  /* 0x0003d80406ff75b2 */ /* 0x0008640008000100 */
[----:B----4-:R-:W-:Y:S01]  /*11f0*/  NOP ;  /* 0x0000000000007918 */ /* 0x010fe20000000000 */
.L_x_14:
        /* <DEDUP_REMOVED lines=14> */
[----:B------:R4:W1:Y:S01]  /*12e0*/  SYNCS.EXCH.64 URZ, [UR5+0x3f0], UR6 ;  /* 0x0003f00605ff75b2 */ /* 0x0008620008000100 */
[----:B------:R4:W1:Y:S01]  /*12f0*/  SYNCS.EXCH.64 URZ, [UR5+0x3e8], UR6 ;  /* 0x0003e80605ff75b2 */ /* 0x0008620008000100 */
[----:B------:R4:W1:Y:S02]  /*1300*/  SYNCS.EXCH.64 URZ, [UR5+0x3f8], UR6 ;  /* 0x0003f80605ff75b2 */ /* 0x0008640008000100 */
[----:B----4-:R-:W-:Y:S01]  /*1310*/  NOP ;  /* 0x0000000000007918 */ /* 0x010fe20000000000 */
.L_x_15:
[----:B-1----:R-:W1:Y:S01]  /*1320*/  S2UR UR5, SR_CTAID.X ;  /* 0x00000000000579c3 */ /* 0x002e620000002500 */
[----:B------:R-:W-:-:S05]  /*1330*/  CS2R.32 R97, SR_CgaSize ;  /* 0x0000000000617805 */ /* 0x000fca0000008a00 */
[----:B------:R-:W-:-:S05]  /*1340*/  IMAD R97, R97, -0xa0, RZ ;  /* 0xffffff6061617824 */ /* 0x000fca00078e02ff */
[----:B------:R-:W-:-:S14]  /*1350*/  R2UR UR7, R97 ;  /* 0x00000000610772ca */ /* 0x000fdc00000e0000 */
[----:B------:R-:W4:Y:S01]  /*1360*/  LDCU UR7, c[0x0][UR7+0x2b0] ;  /* 0x00005600070777ac */ /* 0x000f220008000800 */
[----:B------:R-:W-:Y:S01]  /*1370*/  NOP ;  /* 0x0000000000007918 */ /* 0x000fe20000000000 */
[----:B------:R-:W-:-:S05]  /*1380*/  CS2R.32 R97, SR_CgaSize ;  /* 0x0000000000617805 */ /* 0x000fca0000008a00 */
[----:B------:R-:W-:-:S05]  /*1390*/  IMAD R97, R97, -0xa0, RZ ;  /* 0xffffff6061617824 */ /* 0x000fca00078e02ff */
[----:B------:R-:W-:-:S14]  /*13a0*/  R2UR UR6, R97 ;  /* 0x00000000610672ca */ /* 0x000fdc00000e0000 */
[----:B------:R-:W2:Y:S01]  /*13b0*/  LDCU UR6, c[0x0][UR6+0x2b4] ;  /* 0x00005680060677ac */ /* 0x000ea20008000800 */
[----:B------:R-:W3:Y:S08]  /*13c0*/  S2UR UR4, SR_CTAID.Y ;  /* 0x00000000000479c3 */ /* 0x000ef00000002600 */
[----:B------:R-:W2:Y:S01]  /*13d0*/  LDC R9, c[0x0][0xb24] ;  /* 0x0002c900ff097b82 */ /* 0x000ea20000000800 */
[----:B-1----:R-:W-:-:S02]  /*13e0*/  I2FP.F32.U32 R5, UR5 ;  /* 0x0000000500057c45 */ /* 0x002fc40008201000 */
[----:B------:R-:W-:-:S05]  /*13f0*/  CS2R.32 R3, SR_CgaSize ;  /* 0x0000000000037805 */ /* 0x000fca0000008a00 */
[----:B------:R-:W-:-:S06]  /*1400*/  IMAD R3, R3, -0xa0, RZ ;  /* 0xffffff6003037824 */ /* 0x000fcc00078e02ff */
[----:B------:R-:W1:Y:S01]  /*1410*/  LDC R3, c[0x0][R3+0x2a0] ;  /* 0x0000a80003037b82 */ /* 0x000e620000000800 */
[----:B------:R-:W-:Y:S01]  /*1420*/  MOV R97, UR5 ;  /* 0x0000000500617c02 */ /* 0x000fe20008000f00 */
[----:B----4-:R-:W-:Y:S01]  /*1430*/  FMUL R5, R5, UR7 ;  /* 0x0000000705057c20 */ /* 0x010fe20008400000 */
[----:B---3--:R-:W-:Y:S02]  /*1440*/  I2FP.F32.U32 R4, UR4 ;  /* 0x0000000400047c45 */ /* 0x008fe40008201000 */
[----:B------:R-:W-:-:S05]  /*1450*/  CS2R.32 R2, SR_CgaSize ;  /* 0x0000000000027805 */ /* 0x000fca0000008a00 */
[----:B------:R-:W-:-:S06]  /*1460*/  IMAD R2, R2, -0xa0, RZ ;  /* 0xffffff6002027824 */ /* 0x000fcc00078e02ff */
[----:B------:R-:W3:Y:S01]  /*1470*/  LDC R2, c[0x0][R2+0x2a4] ;  /* 0x0000a90002027b82 */ /* 0x000ee20000000800 */
[----:B------:R-:W4:Y:S01]  /*1480*/  F2I.U32.TRUNC.NTZ R90, R5 ;  /* 0x00000005005a7305 */ /* 0x000f22000020f000 */
[----:B------:R-:W-:Y:S01]  /*1490*/  MOV R91, UR4 ;  /* 0x00000004005b7c02 */ /* 0x000fe20008000f00 */
[----:B--2---:R-:W-:-:S05]  /*14a0*/  FMUL R4, R4, UR6 ;  /* 0x0000000604047c20 */ /* 0x004fca0008400000 */
[----:B------:R-:W-:Y:S01]  /*14b0*/  BAR.SYNC.DEFER_BLOCKING 0x0 ;  /* 0x0000000000007b1d */ /* 0x000fe20000010000 */
[----:B------:R-:W-:-:S05]  /*14c0*/  ISETP.GE.AND P0, PT, R9, 0x1, PT ;  /* 0x000000010900780c */ /* 0x000fca0003f06270 */
[----:B------:R-:W2:Y:S02]  /*14d0*/  F2I.U32.TRUNC.NTZ R79, R4 ;  /* 0x00000004004f7305 */ /* 0x000ea4000020f000 */
[----:B------:R-:W3:Y:S01]  /*14e0*/  S2UR UR36, SR_CTAID.Z ;  /* 0x00000000002479c3 */ /* 0x000ee20000002700 */
[----:B----4-:R-:W-:-:S05]  /*14f0*/  IADD3 R90, PT, PT, -R90, RZ, RZ ;  /* 0x000000ff5a5a7210 */ /* 0x010fca0007ffe1ff */
[----:B-1----:R-:W-:Y:S01]  /*1500*/  IMAD R90, R3, R90, UR5 ;  /* 0x00000005035a7e24 */ /* 0x002fe2000f8e025a */
[----:B--2---:R-:W-:-:S05]  /*1510*/  IADD3 R79, PT, PT, -R79, RZ, RZ ;  /* 0x000000ff4f4f7210 */ /* 0x004fca0007ffe1ff */
[----:B---3--:R-:W-:Y:S01]  /*1520*/  IMAD R79, R2, R79, UR4 ;  /* 0x00000004024f7e24 */ /* 0x008fe2000f8e024f */
[----:B------:R-:W-:Y:S06]  /*1530*/  @!P0 BRA `(.L_x_16) ;  /* 0x0000000000b88947 */ /* 0x000fec0003800000 */
[----:B------:R-:W1:Y:S01]  /*1540*/  LDC.64 R4, c[0x0][0xb18] ;  /* 0x0002c600ff047b82 */ /* 0x000e620000000a00 */
[----:B------:R-:W-:-:S07]  /*1550*/  ISETP.NE.AND P0, PT, R9, 0x1, PT ;  /* 0x000000010900780c */ /* 0x000fce0003f05270 */
[----:B------:R-:W2:Y:S08]  /*1560*/  LDC R10, c[0x0][0xb0c] ;  /* 0x0002c300ff0a7b82 */ /* 0x000eb00000000800 */
[----:B------:R-:W3:Y:S08]  /*1570*/  LDC R11, c[0x0][0x370] ;  /* 0x0000dc00ff0b7b82 */ /* 0x000ef00000000800 */
[----:B------:R-:W4:Y:S01]  /*1580*/  LDC R12, c[0x0][0x374] ;  /* 0x0000dd00ff0c7b82 */ /* 0x000f220000000800 */
[----:B-1----:R-:W-:-:S07]  /*1590*/  ISETP.NE.AND P1, PT, R4, 0x1, PT ;  /* 0x000000010400780c */ /* 0x002fce0003f25270 */
[----:B------:R-:W3:Y:S01]  /*15a0*/  LDC.64 R6, c[0x0][0xb10] ;  /* 0x0002c400ff067b82 */ /* 0x000ee20000000a00 */
[----:B--2---:R-:W-:-:S07]  /*15b0*/  ISETP.NE.AND P2, PT, R10, 0x1, PT ;  /* 0x000000010a00780c */ /* 0x004fce0003f45270 */
[----:B------:R-:W1:Y:S08]  /*15c0*/  LDC R8, c[0x0][0xb20] ;  /* 0x0002c800ff087b82 */ /* 0x000e700000000800 */
[----:B------:R-:W2:Y:S01]  /*15d0*/  LDC.64 R2, c[0x0][0xb28] ;  /* 0x0002ca00ff027b82 */ /* 0x000ea20000000a00 */
[----:B----4-:R-:W-:-:S04]  /*15e0*/  IMAD.HI.U32 R13, R12, R5, RZ ;  /* 0x000000050c0d7227 */ /* 0x010fc800078e00ff */
[----:B------:R-:W-:-:S04]  /*15f0*/  IMAD.HI.U32 R5, R91, R5, RZ ;  /* 0x000000055b057227 */ /* 0x000fc800078e00ff */
[----:B---3--:R-:W-:-:S04]  /*1600*/  IMAD.HI.U32 R14, R11, R6, RZ ;  /* 0x000000060b0e7227 */ /* 0x008fc800078e00ff */
[----:B------:R-:W-:Y:S01]  /*1610*/  IMAD.HI.U32 R16, R97, R6, RZ ;  /* 0x0000000661107227 */ /* 0x000fe200078e00ff */
[-C--:B------:R-:W-:Y:S02]  /*1620*/  @P2 SHF.R.U32.HI R11, RZ, R7.reuse, R14 ;  /* 0x00000007ff0b2219 */ /* 0x080fe4000001160e */
[-C--:B-1----:R-:W-:Y:S02]  /*1630*/  @P1 SHF.R.U32.HI R12, RZ, R8.reuse, R13 ;  /* 0x00000008ff0c1219 */ /* 0x082fe4000001160d */
[----:B------:R-:W-:Y:S02]  /*1640*/  SHF.R.U32.HI R8, RZ, R8, R5 ;  /* 0x00000008ff087219 */ /* 0x000fe40000011605 */
[----:B------:R-:W-:Y:S02]  /*1650*/  SHF.R.U32.HI R16, RZ, R7, R16 ;  /* 0x00000007ff107219 */ /* 0x000fe40000011610 */
[----:B------:R-:W-:Y:S01]  /*1660*/  SEL R5, R91, R8, !P1 ;  /* 0x000000085b057207 */ /* 0x000fe20004800000 */
[----:B--2---:R-:W-:Y:S01]  /*1670*/  IMAD.HI.U32 R14, R12, R2, RZ ;  /* 0x000000020c0e7227 */ /* 0x004fe200078e00ff */
[----:B------:R-:W-:-:S03]  /*1680*/  SEL R7, R97, R16, !P2 ;  /* 0x0000001061077207 */ /* 0x000fc60005000000 */
[----:B------:R-:W-:Y:S01]  /*1690*/  IMAD.HI.U32 R6, R11, R2, RZ ;  /* 0x000000020b067227 */ /* 0x000fe200078e00ff */
[----:B------:R-:W-:-:S04]  /*16a0*/  @P0 SHF.R.U32.HI R12, RZ, R3, R14 ;  /* 0x00000003ff0c0219 */ /* 0x000fc8000001160e */
[----:B------:R-:W-:Y:S01]  /*16b0*/  @P0 SHF.R.U32.HI R11, RZ, R3, R6 ;  /* 0x00000003ff0b0219 */ /* 0x000fe20000011606 */
[----:B------:R-:W-:-:S04]  /*16c0*/  IMAD R12, R12, R9, RZ ;  /* 0x000000090c0c7224 */ /* 0x000fc800078e02ff */
[----:B------:R-:W-:Y:S01]  /*16d0*/  IMAD R6, R11, R9, RZ ;  /* 0x000000090b067224 */ /* 0x000fe200078e02ff */
[----:B------:R-:W-:-:S04]  /*16e0*/  ISETP.GE.AND P1, PT, R5, R12, PT ;  /* 0x0000000c0500720c */ /* 0x000fc80003f26270 */
[----:B------:R-:W-:Y:S01]  /*16f0*/  ISETP.GE.OR P1, PT, R7, R6, P1 ;  /* 0x000000060700720c */ /* 0x000fe20000f26670 */
[----:B------:R-:W-:-:S05]  /*1700*/  IMAD.HI.U32 R6, R5, R2, RZ ;  /* 0x0000000205067227 */ /* 0x000fca00078e00ff */
[----:B------:R-:W-:-:S04]  /*1710*/  SHF.R.U32.HI R6, RZ, R3, R6 ;  /* 0x00000003ff067219 */ /* 0x000fc80000011606 */
[----:B------:R-:W-:-:S03]  /*1720*/  SEL R6, R5, R6, !P0 ;  /* 0x0000000605067207 */ /* 0x000fc60004000000 */
[----:B------:R-:W-:Y:S01]  /*1730*/  @!P1 IMAD.HI.U32 R8, R7, R2, RZ ;  /* 0x0000000207089227 */ /* 0x000fe200078e00ff */
[----:B------:R-:W-:-:S04]  /*1740*/  IADD3 R2, PT, PT, -R6, RZ, RZ ;  /* 0x000000ff06027210 */ /* 0x000fc80007ffe1ff */
[----:B------:R-:W-:Y:S01]  /*1750*/  @!P1 SHF.R.U32.HI R8, RZ, R3, R8 ;  /* 0x00000003ff089219 */ /* 0x000fe20000011608 */
[----:B------:R-:W-:-:S03]  /*1760*/  IMAD R2, R9, R2, R5 ;  /* 0x0000000209027224 */ /* 0x000fc600078e0205 */
[----:B------:R-:W-:Y:S02]  /*1770*/  @!P1 SEL R3, R7, R8, !P0 ;  /* 0x0000000807039207 */ /* 0x000fe40004000000 */
[----:B------:R-:W-:-:S03]  /*1780*/  IADD3 R8, PT, PT, -R5, RZ, RZ ;  /* 0x000000ff05087210 */ /* 0x000fc60007ffe1ff */
[--C-:B------:R-:W-:Y:S02]  /*1790*/  @!P1 IMAD.IADD R6, R6, 0x1, -R3.reuse ;  /* 0x0000000106069824 */ /* 0x100fe400078e0a03 */
[----:B------:R-:W-:Y:S01]  /*17a0*/  @!P1 IMAD R3, R2, R11, R3 ;  /* 0x0000000b02039224 */ /* 0x000fe200078e0203 */
[----:B------:R-:W-:Y:S01]  /*17b0*/  IADD3 R2, PT, PT, -R7, RZ, RZ ;  /* 0x000000ff07027210 */ /* 0x000fe20007ffe1ff */
[----:B------:R-:W-:Y:S02]  /*17c0*/  @!P1 IMAD R5, R6, R9, R7 ;  /* 0x0000000906059224 */ /* 0x000fe400078e0207 */
[----:B------:R-:W-:Y:S02]  /*17d0*/  IMAD R8, R4, R8, R91 ;  /* 0x0000000804087224 */ /* 0x000fe400078e025b */
[----:B------:R-:W-:Y:S02]  /*17e0*/  @!P1 IMAD.MOV.U32 R7, RZ, RZ, R3 ;  /* 0x000000ffff079224 */ /* 0x000fe400078e0003 */
[----:B------:R-:W-:-:S02]  /*17f0*/  IMAD R2, R10, R2, R97 ;  /* 0x000000020a027224 */ /* 0x000fc400078e0261 */
[----:B------:R-:W-:Y:S02]  /*1800*/  IMAD R91, R5, R4, R8 ;  /* 0x00000004055b7224 */ /* 0x000fe400078e0208 */
[----:B------:R-:W-:Y:S02]  /*1810*/  IMAD R97, R7, R10, R2 ;  /* 0x0000000a07617224 */ /* 0x000fe400078e0202 */
.L_x_16:
[----:B------:R-:W1:Y:S01]  /*1820*/  LDCU UR4, c[0x0][0xb30] ;  /* 0x00016600ff0477ac */ /* 0x000e620008000800 */
[----:B------:R-:W2:Y:S08]  /*1830*/  S2UR UR37, SR_CgaCtaId ;  /* 0x00000000002579c3 */ /* 0x000eb00000008800 */
[----:B------:R-:W3:Y:S01]  /*1840*/  LDC R40, c[0x0][0xb24] ;  /* 0x0002c900ff287b82 */ /* 0x000ee20000000800 */
[----:B-1----:R-:W-:-:S09]  /*1850*/  UISETP.NE.AND UP1, UPT, UR4, 0x1, UPT ;  /* 0x000000010400788c */ /* 0x002fd2000bf25270 */
[----:B--2---:R-:W-:Y:S05]  /*1860*/  BRA.U UP1, `(.L_x_17) ;  /* 0x0000000101407547 */ /* 0x004fea000b800000 */
[----:B------:R-:W1:Y:S08]  /*1870*/  LDC.64 R4, c[0x0][0xb10] ;  /* 0x0002c400ff047b82 */ /* 0x000e700000000a00 */
[----:B------:R-:W2:Y:S08]  /*1880*/  LDC.64 R2, c[0x0][0xb18] ;  /* 0x0002c600ff027b82 */ /* 0x000eb00000000a00 */
[----:B------:R-:W4:Y:S08]  /*1890*/  LDC R6, c[0x0][0xb20] ;  /* 0x0002c800ff067b82 */ /* 0x000f300000000800 */
[----:B------:R-:W3:Y:S01]  /*18a0*/  LDC R8, c[0x0][0xb0c] ;  /* 0x0002c300ff087b82 */ /* 0x000ee20000000800 */
[----:B-1----:R-:W-:-:S05]  /*18b0*/  IMAD.HI.U32 R4, R97, R4, RZ ;  /* 0x0000000461047227 */ /* 0x002fca00078e00ff */
[----:B------:R-:W-:Y:S01]  /*18c0*/  SHF.R.U32.HI R4, RZ, R5, R4 ;  /* 0x00000005ff047219 */ /* 0x000fe20000011604 */
[----:B--2---:R-:W-:Y:S01]  /*18d0*/  IMAD.HI.U32 R3, R91, R3, RZ ;  /* 0x000000035b037227 */ /* 0x004fe200078e00ff */
[----:B------:R-:W-:-:S04]  /*18e0*/  ISETP.NE.AND P0, PT, R2, 0x1, PT ;  /* 0x000000010200780c */ /* 0x000fc80003f05270 */
[----:B----4-:R-:W-:-:S04]  /*18f0*/  SHF.R.U32.HI R6, RZ, R6, R3 ;  /* 0x00000006ff067219 */ /* 0x010fc80000011603 */
[----:B------:R-:W-:Y:S02]  /*1900*/  SEL R3, R91, R6, !P0 ;  /* 0x000000065b037207 */ /* 0x000fe40004000000 */
[----:B---3--:R-:W-:-:S04]  /*1910*/  ISETP.NE.AND P1, PT, R8, 0x1, PT ;  /* 0x000000010800780c */ /* 0x008fc80003f25270 */
[----:B------:R-:W-:-:S05]  /*1920*/  SEL R4, R97, R4, !P1 ;  /* 0x0000000461047207 */ /* 0x000fca0004800000 */
[----:B------:R-:W-:Y:S02]  /*1930*/  IMAD.IADD R5, R3, 0x1, -R4 ;  /* 0x0000000103057824 */ /* 0x000fe400078e0a04 */
[----:B------:R-:W-:Y:S02]  /*1940*/  IMAD.IADD R3, R4, 0x1, -R3 ;  /* 0x0000000104037824 */ /* 0x000fe400078e0a03 */
[----:B------:R-:W-:Y:S02]  /*1950*/  IMAD R97, R5, R8, R97 ;  /* 0x0000000805617224 */ /* 0x000fe400078e0261 */
[----:B------:R-:W-:-:S07]  /*1960*/  IMAD R91, R3, R2, R91 ;  /* 0x00000002035b7224 */ /* 0x000fce00078e025b */
.L_x_17:
[----:B------:R-:W-:Y:S01]  /*1970*/  BAR.SYNC.DEFER_BLOCKING 0x0 ;  /* 0x0000000000007b1d */ /* 0x000fe20000010000 */
[----:B------:R-:W-:Y:S01]  /*1980*/  UISETP.NE.AND UP1, UPT, UR8, 0x2, UPT ;  /* 0x000000020800788c */ /* 0x000fe2000bf25270 */
[----:B------:R-:W-:Y:S02]  /*1990*/  ISETP.NE.OR P5, PT, R0, 0x2, !P5 ;  /* 0x000000020000780c */ /* 0x000fe40006fa5670 */
[----:B------:R-:W-:-:S06]  /*19a0*/  LOP3.LUT R2, R101, 0x1f, RZ, 0xc0, !PT ;  /* 0x0000001f65027812 */ /* 0x000fcc00078ec0ff */
[----:B------:R-:W-:Y:S05]  /*19b0*/  BRA.U UP1, `(.L_x_18) ;  /* 0x0000002d015c7547 */ /* 0x000fea000b800000 */
[----:B------:R-:W1:Y:S01]  /*19c0*/  LDCU UR13, c[0x0][0x38c] ;  /* 0x00007180ff0d77ac */ /* 0x000e620008000800 */
[----:B------:R-:W2:Y:S01]  /*19d0*/  LDC R9, c[0x0][0x370] ;  /* 0x0000dc00ff097b82 */ /* 0x000ea20000000800 */
[----:B------:R-:W-:Y:S01]  /*19e0*/  PLOP3.LUT P1, PT, PT, PT, UP2, 0x80, 0x8 ;  /* 0x000000000008781c */ /* 0x000fe20003f2f028 */
[----:B------:R-:W-:Y:S01]  /*19f0*/  IMAD.MOV.U32 R15, RZ, RZ, 0x1 ;  /* 0x00000001ff0f7424 */ /* 0x000fe200078e00ff */
[----:B------:R-:W-:Y:S01]  /*1a00*/  ISETP.EQ.OR P4, PT, R2, RZ, P5 ;  /* 0x000000ff0200720c */ /* 0x000fe20002f82670 */
[----:B------:R-:W-:Y:S01]  /*1a10*/  IMAD.MOV.U32 R14, RZ, RZ, RZ ;  /* 0x000000ffff0e7224 */ /* 0x000fe200078e00ff */
[----:B------:R-:W-:Y:S02]  /*1a20*/  PLOP3.LUT P1, PT, P1, PT, PT, 0x8, 0x80 ;  /* 0x000000000080781c */ /* 0x000fe40000f2e170 */
[----:B------:R-:W-:Y:S01]  /*1a30*/  CS2R R12, SRZ ;  /* 0x00000000000c7805 */ /* 0x000fe2000001ff00 */
[----:B------:R-:W-:Y:S01]  /*1a40*/  IMAD.MOV.U32 R10, RZ, RZ, 0x1 ;  /* 0x00000001ff0a7424 */ /* 0x000fe200078e00ff */
[----:B------:R-:W4:Y:S01]  /*1a50*/  LDC R0, c[0x0][0x374] ;  /* 0x0000dd00ff007b82 */ /* 0x000f220000000800 */
[----:B------:R-:W2:Y:S01]  /*1a60*/  LDCU.64 UR22, c[0x0][0x348] ;  /* 0x00006900ff1677ac */ /* 0x000ea20008000a00 */
[----:B------:R-:W-:Y:S01]  /*1a70*/  UMOV UR6, URZ ;  /* 0x000000ff00067c82 */ /* 0x000fe20008000000 */
[----:B-1----:R-:W-:-:S04]  /*1a80*/  UIADD3 UR5, UPT, UPT, UR13, 0x1f, URZ ;  /* 0x0000001f0d057890 */ /* 0x002fc8000fffe0ff */
[----:B------:R-:W-:-:S04]  /*1a90*/  USHF.R.S32.HI UR4, URZ, 0x1f, UR5 ;  /* 0x0000001fff047899 */ /* 0x000fc80008011405 */
[----:B------:R-:W-:-:S04]  /*1aa0*/  ULEA.HI UR4, UR4, UR5, URZ, 0x5 ;  /* 0x0000000504047291 */ /* 0x000fc8000f8f28ff */
[----:B------:R-:W-:Y:S02]  /*1ab0*/  USHF.R.S32.HI UR15, URZ, 0x5, UR4 ;  /* 0x00000005ff0f7899 */ /* 0x000fe40008011404 */
[----:B------:R-:W-:Y:S02]  /*1ac0*/  UIADD3 UR4, UPT, UPT, UR13, -0x1, URZ ;  /* 0xffffffff0d047890 */ /* 0x000fe4000fffe0ff */
[----:B------:R-:W-:Y:S02]  /*1ad0*/  UISETP.LT.U32.AND UP0, UPT, UR15, 0x36, UPT ;  /* 0x000000360f00788c */ /* 0x000fe4000bf01070 */
[----:B------:R-:W-:Y:S02]  /*1ae0*/  UISETP.GE.U32.AND UP1, UPT, UR4, -0x3f, UPT ;  /* 0xffffffc10400788c */ /* 0x000fe4000bf26070 */
[----:B------:R-:W-:Y:S02]  /*1af0*/  USEL UR14, UR15, 0x36, UP0 ;  /* 0x000000360f0e7887 */ /* 0x000fe40008000000 */
[----:B------:R-:W-:-:S02]  /*1b00*/  UIADD3 UR13, UPT, UPT, UR13, 0x3e, URZ ;  /* 0x0000003e0d0d7890 */ /* 0x000fc4000fffe0ff */
[----:B------:R-:W-:Y:S02]  /*1b10*/  UIADD3 UR5, UPT, UPT, UR14, -0x1, URZ ;  /* 0xffffffff0e057890 */ /* 0x000fe4000fffe0ff */
[----:B------:R-:W-:-:S03]  /*1b20*/  UIADD3 UR7, UPT, UPT, UR15, -UR14, URZ ;  /* 0x8000000e0f077290 */ /* 0x000fc6000fffe0ff */
[----:B------:R-:W-:-:S04]  /*1b30*/  @UP1 UIADD3 UR5, UPT, UPT, UR14, URZ, URZ ;  /* 0x000000ff0e051290 */ /* 0x000fc8000fffe0ff */
[----:B--2---:R-:W-:-:S12]  /*1b40*/  UIADD3 UR5, UPT, UPT, UR5, 0x1, URZ ;  /* 0x0000000105057890 */ /* 0x004fd8000fffe0ff */
.L_x_36:
[----:B------:R-:W-:Y:S01]  /*1b50*/  UISETP.NE.AND UP0, UPT, UR37, URZ, UPT ;  /* 0x000000ff2500728c */ /* 0x000fe2000bf05270 */
[----:B------:R-:W1:Y:S08]  /*1b60*/  S2UR UR37, SR_CgaCtaId ;  /* 0x00000000002579c3 */ /* 0x000e700000008800 */
[----:B------:R-:W-:Y:S05]  /*1b70*/  BRA.U UP0, `(.L_x_19) ;  /* 0x0000000100347547 */ /* 0x000fea000b800000 */
[----:B------:R-:W2:Y:S01]  /*1b80*/  S2R R2, SR_CgaCtaId ;  /* 0x0000000000027919 */ /* 0x000ea20000008800 */
[----:B------:R-:W-:-:S04]  /*1b90*/  MOV R3, 0x400 ;  /* 0x0000040000037802 */ /* 0x000fc80000000f00 */
[----:B--2---:R-:W-:Y:S02]  /*1ba0*/  LEA R3, R2, R3, 0x18 ;  /* 0x0000000302037211 */ /* 0x004fe400078ec0ff */
[----:B------:R-:W-:-:S03]  /*1bb0*/  SHF.L.U32 R2, R10, 0x1f, RZ ;  /* 0x0000001f0a027819 */ /* 0x000fc600000006ff */
[----:B------:R-:W-:-:S04]  /*1bc0*/  IMAD R3, R12, 0x8, R3 ;  /* 0x000000080c037824 */ /* 0x000fc800078e0203 */
[----:B------:R-:W2:Y:S02]  /*1bd0*/  SYNCS.PHASECHK.TRANS64.TRYWAIT P0, [R3+URZ+0x3f0], R2 ;  /* 0x0003f002030075a7 */ /* 0x000ea400080011ff */
[----:B--2---:R-:W-:Y:S05]  /*1be0*/  @!P0 BRA `(.L_x_20) ;  /* 0x0000006400ac8947 */ /* 0x004fea0003800000 */
.L_x_146:
[----:B------:R-:W-:Y:S01]  /*1bf0*/  VIADD R12, R12, 0x1 ;  /* 0x000000010c0c7836 */ /* 0x000fe20000000000 */
[----:B------:R2:W-:Y:S04]  /*1c00*/  SYNCS.ARRIVE.TRANS64.A1T0 RZ, [R3+URZ+0x3e0], RZ ;  /* 0x0003e0ff03ff79a7 */ /* 0x0005e800081000ff */
[----:B------:R-:W-:-:S04]  /*1c10*/  ISETP.NE.AND P0, PT, R12, 0x2, PT ;  /* 0x000000020c00780c */ /* 0x000fc80003f05270 */
[----:B------:R-:W-:Y:S02]  /*1c20*/  SEL R12, R12, RZ, P0 ;  /* 0x000000ff0c0c7207 */ /* 0x000fe40000000000 */
[----:B--2---:R-:W-:-:S04]  /*1c30*/  SEL R3, RZ, 0x1, P0 ;  /* 0x00000001ff037807 */ /* 0x004fc80000000000 */
[----:B------:R-:W-:-:S07]  /*1c40*/  LOP3.LUT R10, R10, R3, RZ, 0x3c, !PT ;  /* 0x000000030a0a7212 */ /* 0x000fce00078e3cff */
.L_x_19:
[----:B------:R-:W-:Y:S01]  /*1c50*/  UMOV UR4, 0x400 ;  /* 0x0000040000047882 */ /* 0x000fe20000000000 */
[----:B------:R-:W-:Y:S01]  /*1c60*/  SHF.L.U32 R2, R15, 0x1f, RZ ;  /* 0x0000001f0f027819 */ /* 0x000fe200000006ff */
[----:B-1----:R-:W-:Y:S01]  /*1c70*/  ULEA UR4, UR37, UR4, 0x18 ;  /* 0x0000000425047291 */ /* 0x002fe2000f8ec0ff */
[----:B------:R-:W-:Y:S01]  /*1c80*/  R2UR UR35, R97 ;  /* 0x00000000612372ca */ /* 0x000fe200000e0000 */
[----:B------:R-:W-:Y:S01]  /*1c90*/  UISETP.GE.U32.AND UP0, UPT, UR13, 0x3f, UPT ;  /* 0x0000003f0d00788c */ /* 0x000fe2000bf06070 */
[----:B------:R-:W-:Y:S01]  /*1ca0*/  R2UR UR11, R91 ;  /* 0x000000005b0b72ca */ /* 0x000fe200000e0000 */
[----:B------:R-:W-:Y:S01]  /*1cb0*/  ULEA UR8, UR6, UR4, 0x3 ;  /* 0x0000000406087291 */ /* 0x000fe2000f8e18ff */
[----:B------:R-:W-:-:S08]  /*1cc0*/  UMOV UR24, URZ ;  /* 0x000000ff00187c82 */ /* 0x000fd00008000000 */
[----:B------:R1:W2:Y:S01]  /*1cd0*/  SYNCS.PHASECHK.TRANS64.TRYWAIT P0, [UR8+0x1b0], R2 ;  /* 0x0001b002ff0075a7 */ /* 0x0002a20008001108 */
[----:B------:R-:W-:Y:S02]  /*1ce0*/  USHF.L.U32 UR35, UR35, 0x6, URZ ;  /* 0x0000000623237899 */ /* 0x000fe400080006ff */
[----:B------:R-:W-:Y:S01]  /*1cf0*/  USHF.L.U32 UR11, UR11, 0x6, URZ ;  /* 0x000000060b0b7899 */ /* 0x000fe200080006ff */
[----:B------:R-:W-:Y:S11]  /*1d00*/  BRA.U !UP0, `(.L_x_21) ;  /* 0x0000000108a47547 */ /* 0x000ff6000b800000 */
[----:B------:R-:W-:Y:S01]  /*1d10*/  UMOV UR16, URZ ;  /* 0x000000ff00107c82 */ /* 0x000fe20008000000 */
[----:B------:R-:W-:-:S05]  /*1d20*/  UMOV UR17, UR6 ;  /* 0x0000000600117c82 */ /* 0x000fca0008000000 */
.L_x_26:
[----:B-1----:R-:W-:Y:S01]  /*1d30*/  ULEA UR33, UR17, UR4, 0x3 ;  /* 0x0000000411217291 */ /* 0x002fe2000f8e18ff */
[----:B--2---:R-:W-:Y:S01]  /*1d40*/  @!P5 MOV R3, 0x1000 ;  /* 0x000010000003d802 */ /* 0x004fe20000000f00 */
[----:B--2---:R-:W-:Y:S10]  /*1d50*/  @P0 BRA `(.L_x_22) ;  /* 0x00000000000c0947 */ /* 0x004ff40003800000 */
[----:B------:R-:W-:-:S04]  /*1d60*/  SHF.L.U32 R5, R15, 0x1f, RZ ;  /* 0x0000001f0f057819 */ /* 0x000fc800000006ff */
[----:B------:R-:W2:Y:S02]  /*1d70*/  SYNCS.PHASECHK.TRANS64.TRYWAIT P0, [UR33+0x1b0], R5 ;  /* 0x0001b005ff0075a7 */ /* 0x000ea40008001121 */
[----:B--2---:R-:W-:Y:S05]  /*1d80*/  @!P0 BRA `(.L_x_23) ;  /* 0x0000006400588947 */ /* 0x004fea0003800000 */
.L_x_22:
[----:B------:R2:W-:Y:S01]  /*1d90*/  @!P5 SYNCS.ARRIVE.TRANS64 RZ, [UR33], R3 ;  /* 0x00000003ffffd9a7 */ /* 0x0005e20008000021 */
[----:B------:R-:W-:Y:S04]  /*1da0*/  BSSY.RECONVERGENT B0, `(.L_x_24) ;  /* 0x0000003000007945 */ /* 0x000fe80003800200 */
[----:B------:R-:W-:Y:S05]  /*1db0*/  @P4 BRA `(.L_x_25) ;  /* 0x0000000000044947 */ /* 0x000fea0003800000 */
[----:B------:R-:W-:Y:S05]  /*1dc0*/  BPT.TRAP 0x1 ;  /* 0x000000040000795c */ /* 0x000fea0000300000 */
.L_x_25:
[----:B------:R-:W-:Y:S05]  /*1dd0*/  BSYNC.RECONVERGENT B0 ;  /* 0x0000000000007941 */ /* 0x000fea0003800200 */
.L_x_24:
[----:B------:R-:W-:Y:S02]  /*1de0*/  UIADD3 UR6, UPT, UPT, UR17, 0x1, URZ ;  /* 0x0000000111067890 */ /* 0x000fe4000fffe0ff */
[----:B------:R-:W-:Y:S02]  /*1df0*/  UIADD3 UR26, UP1, UPT, UR22, 0x80, URZ ;  /* 0x00000080161a7890 */ /* 0x000fe4000ff3e0ff */
[----:B------:R-:W-:Y:S02]  /*1e00*/  UISETP.NE.AND UP0, UPT, UR6, 0x36, UPT ;  /* 0x000000360600788c */ /* 0x000fe4000bf05270 */
[----:B------:R-:W-:Y:S02]  /*1e10*/  USHF.L.U32 UR34, UR16, 0x5, URZ ;  /* 0x0000000510227899 */ /* 0x000fe400080006ff */
[----:B------:R-:W-:Y:S02]  /*1e20*/  USEL UR9, URZ, 0x1, UP0 ;  /* 0x00000001ff097887 */ /* 0x000fe40008000000 */
[----:B------:R-:W-:-:S02]  /*1e30*/  USEL UR6, UR6, URZ, UP0 ;  /* 0x000000ff06067287 */ /* 0x000fc40008000000 */
[----:B------:R-:W-:Y:S02]  /*1e40*/  UIADD3 UR20, UP0, UPT, UR22, 0x180, URZ ;  /* 0x0000018016147890 */ /* 0x000fe4000ff1e0ff */
[----:B------:R-:W-:Y:S01]  /*1e50*/  ULEA UR8, UR6, UR4, 0x3 ;  /* 0x0000000406087291 */ /* 0x000fe2000f8e18ff */
[----:B------:R-:W-:Y:S01]  /*1e60*/  LOP3.LUT R15, R15, UR9, RZ, 0x3c, !PT ;  /* 0x000000090f0f7c12 */ /* 0x000fe2000f8e3cff */
[----:B------:R-:W-:Y:S02]  /*1e70*/  UIADD3.X UR27, UPT, UPT, URZ, UR23, URZ, UP1, !UPT ;  /* 0x00000017ff1b7290 */ /* 0x000fe40008ffe4ff */
[----:B------:R-:W-:Y:S01]  /*1e80*/  UIADD3.X UR21, UPT, UPT, URZ, UR23, URZ, UP0, !UPT ;  /* 0x00000017ff157290 */ /* 0x000fe200087fe4ff */
[----:B-1----:R-:W-:Y:S01]  /*1e90*/  SHF.L.U32 R2, R15, 0x1f, RZ ;  /* 0x0000001f0f027819 */ /* 0x002fe200000006ff */
[----:B------:R-:W-:Y:S01]  /*1ea0*/  UMOV UR18, 0x0 ;  /* 0x0000000000127882 */ /* 0x000fe20000000000 */
[----:B------:R-:W-:Y:S01]  /*1eb0*/  UMOV UR19, 0x10000000 ;  /* 0x1000000000137882 */ /* 0x000fe20000000000 */
[----:B------:R-:W-:Y:S01]  /*1ec0*/  UMOV UR12, UR36 ;  /* 0x00000024000c7c82 */ /* 0x000fe20008000000 */
[----:B------:R1:W1:Y:S01]  /*1ed0*/  SYNCS.PHASECHK.TRANS64.TRYWAIT P0, [UR8+0x1b0], R2 ;  /* 0x0001b002ff0075a7 */ /* 0x0002620008001108 */
[----:B------:R-:W-:Y:S01]  /*1ee0*/  ULEA UR8, UR17, UR4, 0xb ;  /* 0x0000000411087291 */ /* 0x000fe2000f8e58ff */
[----:B------:R-:W-:Y:S01]  /*1ef0*/  UMOV UR9, UR33 ;  /* 0x0000002100097c82 */ /* 0x000fe20008000000 */
[----:B------:R-:W-:-:S02]  /*1f00*/  UMOV UR10, UR34 ;  /* 0x00000022000a7c82 */ /* 0x000fc40008000000 */
[----:B------:R-:W-:Y:S02]  /*1f10*/  UIADD3 UR32, UPT, UPT, UR8, 0x2800, URZ ;  /* 0x0000280008207890 */ /* 0x000fe4000fffe0ff */
[----:B------:R-:W-:Y:S02]  /*1f20*/  UIADD3 UR8, UPT, UPT, UR8, 0x1d800, URZ ;  /* 0x0001d80008087890 */ /* 0x000fe4000fffe0ff */
[----:B------:R-:W-:Y:S01]  /*1f30*/  UIADD3 UR16, UPT, UPT, UR16, 0x1, URZ ;  /* 0x0000000110107890 */ /* 0x000fe2000fffe0ff */
[----:B------:R-:W-:Y:S01]  /*1f40*/  UMOV UR24, UR5 ;  /* 0x0000000500187c82 */ /* 0x000fe20008000000 */
[----:B------:R-:W-:Y:S02]  /*1f50*/  UMOV UR17, UR6 ;  /* 0x0000000600117c82 */ /* 0x000fe40008000000 */
[----:B------:R-:W-:Y:S01]  /*1f60*/  UISETP.NE.AND UP0, UPT, UR16, UR5, UPT ;  /* 0x000000051000728c */ /* 0x000fe2000bf05270 */
[----:B------:R1:W-:Y:S02]  /*1f70*/  UTMALDG.3D [UR32], [UR26], desc[UR18] ;  /* 0x000012201a0075b4 */ /* 0x0003e40008011000 */
[----:B------:R1:W-:Y:S06]  /*1f80*/  UTMALDG.3D [UR8], [UR20], desc[UR18] ;  /* 0x00001208140075b4 */ /* 0x0003ec0008011000 */
[----:B------:R-:W-:Y:S05]  /*1f90*/  BRA.U UP0, `(.L_x_26) ;  /* 0xfffffffd00647547 */ /* 0x000fea000b83ffff */
.L_x_21:
[----:B-1----:R-:W-:Y:S01]  /*1fa0*/  ULEA UR8, UR6, UR4, 0x3 ;  /* 0x0000000406087291 */ /* 0x002fe2000f8e18ff */
[----:B------:R-:W-:Y:S01]  /*1fb0*/  SHF.L.U32 R2, R15, 0x1f, RZ ;  /* 0x0000001f0f027819 */ /* 0x000fe200000006ff */
[----:B------:R-:W-:Y:S01]  /*1fc0*/  @!P1 SYNCS.ARRIVE.TRANS64.A1T0 RZ, [UR4+0x378], RZ ;  /* 0x000378ffffff99a7 */ /* 0x000fe20008100004 */
[----:B------:R-:W-:-:S06]  /*1fd0*/  UISETP.GT.AND UP0, UPT, UR15, UR14, UPT ;  /* 0x0000000e0f00728c */ /* 0x000fcc000bf04270 */
[----:B--2---:R1:W2:Y:S03]  /*1fe0*/  SYNCS.PHASECHK.TRANS64.TRYWAIT P0, [UR8+0x1b0], R2 ;  /* 0x0001b002ff0075a7 */ /* 0x0042a60008001108 */
[----:B------:R-:W-:Y:S05]  /*1ff0*/  BRA.U !UP0, `(.L_x_27) ;  /* 0x0000000108a87547 */ /* 0x000fea000b800000 */
[----:B------:R-:W-:Y:S01]  /*2000*/  UIADD3 UR21, UPT, UPT, UR7, UR24, URZ ;  /* 0x0000001807157290 */ /* 0x000fe2000fffe0ff */
[----:B------:R-:W-:-:S11]  /*2010*/  UMOV UR25, UR6 ;  /* 0x0000000600197c82 */ /* 0x000fd60008000000 */
.L_x_32:
[----:B-1----:R-:W-:Y:S01]  /*2020*/  ULEA UR17, UR25, UR4, 0x3 ;  /* 0x0000000419117291 */ /* 0x002fe2000f8e18ff */
[----:B--2---:R-:W-:Y:S01]  /*2030*/  @!P5 MOV R3, 0x1000 ;  /* 0x000010000003d802 */ /* 0x004fe20000000f00 */
[----:B--2---:R-:W-:Y:S10]  /*2040*/  @P0 BRA `(.L_x_28) ;  /* 0x00000000000c0947 */ /* 0x004ff40003800000 */
[----:B------:R-:W-:-:S04]  /*2050*/  SHF.L.U32 R5, R15, 0x1f, RZ ;  /* 0x0000001f0f057819 */ /* 0x000fc800000006ff */
[----:B------:R-:W2:Y:S02]  /*2060*/  SYNCS.PHASECHK.TRANS64.TRYWAIT P0, [UR17+0x1b0], R5 ;  /* 0x0001b005ff0075a7 */ /* 0x000ea40008001111 */
[----:B--2---:R-:W-:Y:S05]  /*2070*/  @!P0 BRA `(.L_x_29) ;  /* 0x0000006000b48947 */ /* 0x004fea0003800000 */
.L_x_28:
[----:B------:R2:W-:Y:S01]  /*2080*/  @!P5 SYNCS.ARRIVE.TRANS64 RZ, [UR17], R3 ;  /* 0x00000003ffffd9a7 */ /* 0x0005e20008000011 */
[----:B------:R-:W-:Y:S04]  /*2090*/  BSSY.RECONVERGENT B0, `(.L_x_30) ;  /* 0x0000003000007945 */ /* 0x000fe80003800200 */
[----:B------:R-:W-:Y:S05]  /*20a0*/  @P4 BRA `(.L_x_31) ;  /* 0x0000000000044947 */ /* 0x000fea0003800000 */
[----:B------:R-:W-:Y:S05]  /*20b0*/  BPT.TRAP 0x1 ;  /* 0x000000040000795c */ /* 0x000fea0000300000 */
.L_x_31:
[----:B------:R-:W-:Y:S05]  /*20c0*/  BSYNC.RECONVERGENT B0 ;  /* 0x0000000000007941 */ /* 0x000fea0003800200 */
.L_x_30:
        /* <DEDUP_REMOVED lines=20> */
[----:B------:R-:W-:Y:S01]  /*2210*/  UIADD3 UR8, UPT, UPT, UR8, 0x1d800, URZ ;  /* 0x0001d80008087890 */ /* 0x000fe2000fffe0ff */
[----:B------:R-:W-:Y:S01]  /*2220*/  UMOV UR9, UR17 ;  /* 0x0000001100097c82 */ /* 0x000fe20008000000 */
[----:B------:R-:W-:Y:S01]  /*2230*/  UMOV UR10, UR18 ;  /* 0x00000012000a7c82 */ /* 0x000fe20008000000 */
[----:B------:R-:W-:Y:S01]  /*2240*/  UIADD3 UR24, UPT, UPT, UR24, 0x1, URZ ;  /* 0x0000000118187890 */ /* 0x000fe2000fffe0ff */
[----:B------:R-:W-:-:S03]  /*2250*/  UMOV UR25, UR6 ;  /* 0x0000000600197c82 */ /* 0x000fc60008000000 */
[----:B------:R1:W-:Y:S01]  /*2260*/  UTMALDG.3D [UR16], [UR30], desc[UR26] ;  /* 0x00001a101e0075b4 */ /* 0x0003e20008011000 */
[----:B------:R-:W-:Y:S01]  /*2270*/  UISETP.NE.AND UP0, UPT, UR24, UR21, UPT ;  /* 0x000000151800728c */ /* 0x000fe2000bf05270 */
[----:B------:R1:W-:Y:S08]  /*2280*/  UTMALDG.3D [UR8], [UR28], desc[UR26] ;  /* 0x00001a081c0075b4 */ /* 0x0003f00008011000 */
[----:B------:R-:W-:Y:S05]  /*2290*/  BRA.U UP0, `(.L_x_32) ;  /* 0xfffffffd00607547 */ /* 0x000fea000b83ffff */
.L_x_27:
[C---:B-1----:R-:W-:Y:S01]  /*22a0*/  LEA R2, R14.reuse, UR4, 0x3 ;  /* 0x000000040e027c11 */ /* 0x042fe2000f8e18ff */
[----:B------:R-:W-:Y:S01]  /*22b0*/  NOP ;  /* 0x0000000000007918 */ /* 0x000fe20000000000 */
[----:B--2---:R-:W-:Y:S02]  /*22c0*/  SHF.L.U32 R3, R13, 0x1f, RZ ;  /* 0x0000001f0d037819 */ /* 0x004fe400000006ff */
[----:B------:R-:W-:Y:S02]  /*22d0*/  LEA R4, R14, UR4, 0x4 ;  /* 0x000000040e047c11 */ /* 0x000fe4000f8e20ff */
[----:B------:R-:W1:Y:S02]  /*22e0*/  SYNCS.PHASECHK.TRANS64.TRYWAIT P0, [R2+URZ+0x380], R3 ;  /* 0x00038003020075a7 */ /* 0x000e6400080011ff */
[----:B-1----:R-:W-:Y:S05]  /*22f0*/  @!P0 BRA `(.L_x_33) ;  /* 0x00000060002c8947 */ /* 0x002fea0003800000 */
.L_x_149:
[----:B------:R-:W2:Y:S01]  /*2300*/  LDS.128 R4, [R4+0x410] ;  /* 0x0004100004047984 */ /* 0x000ea20000000c00 */
[----:B---3--:R-:W-:Y:S01]  /*2310*/  ISETP.GE.AND P0, PT, R40, 0x1, PT ;  /* 0x000000012800780c */ /* 0x008fe20003f06270 */
[----:B-1----:R-:W-:Y:S01]  /*2320*/  VIADD R2, R2, 0x390 ;  /* 0x0000039002027836 */ /* 0x002fe20000000000 */
[----:B------:R-:W-:Y:S01]  /*2330*/  @!PT LDS RZ, [RZ] ;  /* 0x00000000fffff984 */ /* 0x000fe20000000800 */
[----:B------:R-:W-:Y:S01]  /*2340*/  @!PT LDS RZ, [RZ] ;  /* 0x00000000fffff984 */ /* 0x000fe20000000800 */
[----:B------:R-:W-:Y:S01]  /*2350*/  @!PT LDS RZ, [RZ] ;  /* 0x00000000fffff984 */ /* 0x000fe20000000800 */
[----:B------:R-:W-:Y:S01]  /*2360*/  @!PT LDS RZ, [RZ] ;  /* 0x00000000fffff984 */ /* 0x000fe20000000800 */
[----:B------:R1:W-:Y:S06]  /*2370*/  MEMBAR.ALL.CTA ;  /* 0x0000000000007992 */ /* 0x0003ec0000008000 */
[----:B-1----:R-:W1:Y:S01]  /*2380*/  FENCE.VIEW.ASYNC.S ;  /* 0x00000000000073c6 */ /* 0x002e620000000000 */
[----:B------:R-:W-:-:S04]  /*2390*/  PRMT R2, RZ, 0x654, R2 ;  /* 0x00000654ff027816 */ /* 0x000fc80000000002 */
[----:B-1----:R1:W-:Y:S01]  /*23a0*/  SYNCS.ARRIVE.TRANS64.RED.A1T0 RZ, [R2+URZ], RZ ;  /* 0x000000ff02ff79a7 */ /* 0x0023e200081004ff */
[----:B--2---:R-:W-:-:S13]  /*23b0*/  LOP3.LUT P2, RZ, R6, 0x1, RZ, 0xc0, !PT ;  /* 0x0000000106ff7812 */ /* 0x004fda000784c0ff */
[----:B------:R-:W-:Y:S01]  /*23c0*/  @P2 SHF.R.U32.HI R3, RZ, 0x10, R5 ;  /* 0x00000010ff032819 */ /* 0x000fe20000011605 */
[----:B------:R-:W-:Y:S01]  /*23d0*/  VOTEU.ANY UP0, P2 ;  /* 0x0000000000ff7886 */ /* 0x000fe20001000100 */
[----:B------:R-:W-:Y:S02]  /*23e0*/  @P2 MOV R11, R4 ;  /* 0x00000004000b2202 */ /* 0x000fe40000000f00 */
[----:B------:R-:W-:Y:S02]  /*23f0*/  @P2 R2UR.BROADCAST UR8, R3 ;  /* 0x00000000030822ca */ /* 0x000fe400008e0000 */
[----:B------:R-:W-:-:S11]  /*2400*/  @P2 LOP3.LUT R8, R5, 0xffff, RZ, 0xc0, !PT ;  /* 0x0000ffff05082812 */ /* 0x000fd600078ec0ff */
[----:B------:R-:W-:Y:S01]  /*2410*/  @UP0 UMOV UR36, UR8 ;  /* 0x0000000800240c82 */ /* 0x000fe20008000000 */
[----:B-1----:R-:W-:Y:S05]  /*2420*/  @!P0 BRA `(.L_x_34) ;  /* 0x0000000000b88947 */ /* 0x002fea0003800000 */
[----:B------:R-:W4:Y:S01]  /*2430*/  LDC.64 R4, c[0x0][0xb18] ;  /* 0x0002c600ff047b82 */ /* 0x000f220000000a00 */
[----:B------:R-:W-:-:S07]  /*2440*/  ISETP.NE.AND P3, PT, R40, 0x1, PT ;  /* 0x000000012800780c */ /* 0x000fce0003f65270 */
[----:B------:R-:W1:Y:S08]  /*2450*/  LDC.64 R6, c[0x0][0xb10] ;  /* 0x0002c400ff067b82 */ /* 0x000e700000000a00 */
[----:B------:R-:W2:Y:S08]  /*2460*/  LDC R16, c[0x0][0xb20] ;  /* 0x0002c800ff107b82 */ /* 0x000eb00000000800 */
[----:B------:R-:W3:Y:S01]  /*2470*/  LDC R18, c[0x0][0xb0c] ;  /* 0x0002c300ff127b82 */ /* 0x000ee20000000800 */
[----:B----4-:R-:W-:Y:S01]  /*2480*/  IMAD.HI.U32 R17, R0, R5, RZ ;  /* 0x0000000500117227 */ /* 0x010fe200078e00ff */
[----:B------:R-:W-:-:S03]  /*2490*/  ISETP.NE.AND P0, PT, R4, 0x1, PT ;  /* 0x000000010400780c */ /* 0x000fc60003f05270 */
[----:B------:R-:W-:-:S03]  /*24a0*/  IMAD.HI.U32 R5, R8, R5, RZ ;  /* 0x0000000508057227 */ /* 0x000fc600078e00ff */
[----:B------:R-:W4:Y:S01]  /*24b0*/  LDC.64 R2, c[0x0][0xb28] ;  /* 0x0002ca00ff027b82 */ /* 0x000f220000000a00 */
[----:B-1----:R-:W-:-:S04]  /*24c0*/  IMAD.HI.U32 R20, R9, R6, RZ ;  /* 0x0000000609147227 */ /* 0x002fc800078e00ff */
[----:B------:R-:W-:Y:S01]  /*24d0*/  IMAD.HI.U32 R22, R11, R6, RZ ;  /* 0x000000060b167227 */ /* 0x000fe200078e00ff */
[----:B------:R-:W-:Y:S02]  /*24e0*/  SHF.R.U32.HI R20, RZ, R7, R20 ;  /* 0x00000007ff147219 */ /* 0x000fe40000011614 */
[-C--:B--2---:R-:W-:Y:S02]  /*24f0*/  SHF.R.U32.HI R17, RZ, R16.reuse, R17 ;  /* 0x00000010ff117219 */ /* 0x084fe40000011611 */
[----:B------:R-:W-:Y:S02]  /*2500*/  SHF.R.U32.HI R5, RZ, R16, R5 ;  /* 0x00000010ff057219 */ /* 0x000fe40000011605 */
[----:B------:R-:W-:Y:S02]  /*2510*/  SEL R17, R0, R17, !P0 ;  /* 0x0000001100117207 */ /* 0x000fe40004000000 */
[----:B------:R-:W-:Y:S02]  /*2520*/  SHF.R.U32.HI R22, RZ, R7, R22 ;  /* 0x00000007ff167219 */ /* 0x000fe40000011616 */
[----:B---3--:R-:W-:-:S02]  /*2530*/  ISETP.NE.AND P1, PT, R18, 0x1, PT ;  /* 0x000000011200780c */ /* 0x008fc40003f25270 */
[----:B------:R-:W-:Y:S02]  /*2540*/  SEL R5, R8, R5, !P0 ;  /* 0x0000000508057207 */ /* 0x000fe40004000000 */
[----:B------:R-:W-:Y:S02]  /*2550*/  SEL R19, R9, R20, !P1 ;  /* 0x0000001409137207 */ /* 0x000fe40004800000 */
[----:B------:R-:W-:Y:S01]  /*2560*/  SEL R7, R11, R22, !P1 ;  /* 0x000000160b077207 */ /* 0x000fe20004800000 */
[----:B----4-:R-:W-:-:S04]  /*2570*/  IMAD.HI.U32 R20, R17, R2, RZ ;  /* 0x0000000211147227 */ /* 0x010fc800078e00ff */
[----:B------:R-:W-:Y:S01]  /*2580*/  IMAD.HI.U32 R6, R19, R2, RZ ;  /* 0x0000000213067227 */ /* 0x000fe200078e00ff */
[----:B------:R-:W-:-:S04]  /*2590*/  @P3 SHF.R.U32.HI R17, RZ, R3, R20 ;  /* 0x00000003ff113219 */ /* 0x000fc80000011614 */
[----:B------:R-:W-:Y:S01]  /*25a0*/  @P3 SHF.R.U32.HI R19, RZ, R3, R6 ;  /* 0x00000003ff133219 */ /* 0x000fe20000011606 */
[----:B------:R-:W-:-:S04]  /*25b0*/  IMAD R17, R40, R17, RZ ;  /* 0x0000001128117224 */ /* 0x000fc800078e02ff */
[----:B------:R-:W-:Y:S01]  /*25c0*/  IMAD R6, R40, R19, RZ ;  /* 0x0000001328067224 */ /* 0x000fe200078e02ff */
[C---:B------:R-:W-:Y:S02]  /*25d0*/  ISETP.GE.AND P0, PT, R5.reuse, R17, PT ;  /* 0x000000110500720c */ /* 0x040fe40003f06270 */
[----:B------:R-:W-:Y:S02]  /*25e0*/  IADD3 R17, PT, PT, -R5, RZ, RZ ;  /* 0x000000ff05117210 */ /* 0x000fe40007ffe1ff */
[----:B------:R-:W-:Y:S01]  /*25f0*/  ISETP.GE.OR P0, PT, R7, R6, P0 ;  /* 0x000000060700720c */ /* 0x000fe20000706670 */
[----:B------:R-:W-:-:S04]  /*2600*/  IMAD.HI.U32 R6, R5, R2, RZ ;  /* 0x0000000205067227 */ /* 0x000fc800078e00ff */
[----:B------:R-:W-:Y:S01]  /*2610*/  IMAD R8, R4, R17, R8 ;  /* 0x0000001104087224 */ /* 0x000fe200078e0208 */
[----:B------:R-:W-:-:S04]  /*2620*/  SHF.R.U32.HI R6, RZ, R3, R6 ;  /* 0x00000003ff067219 */ /* 0x000fc80000011606 */
[----:B------:R-:W-:-:S03]  /*2630*/  SEL R6, R5, R6, !P3 ;  /* 0x0000000605067207 */ /* 0x000fc60005800000 */
[----:B------:R-:W-:-:S04]  /*2640*/  @!P0 IMAD.HI.U32 R16, R7, R2, RZ ;  /* 0x0000000207108227 */ /* 0x000fc800078e00ff */
[----:B------:R-:W-:Y:S01]  /*2650*/  IMAD.MOV R2, RZ, RZ, -R6 ;  /* 0x000000ffff027224 */ /* 0x000fe200078e0a06 */
[----:B------:R-:W-:-:S03]  /*2660*/  @!P0 SHF.R.U32.HI R16, RZ, R3, R16 ;  /* 0x00000003ff108219 */ /* 0x000fc60000011610 */
[----:B------:R-:W-:Y:S01]  /*2670*/  IMAD R2, R40, R2, R5 ;  /* 0x0000000228027224 */ /* 0x000fe200078e0205 */
[----:B------:R-:W-:-:S05]  /*2680*/  @!P0 SEL R3, R7, R16, !P3 ;  /* 0x0000001007038207 */ /* 0x000fca0005800000 */
[--C-:B------:R-:W-:Y:S02]  /*2690*/  @!P0 IMAD.IADD R6, R6, 0x1, -R3.reuse ;  /* 0x0000000106068824 */ /* 0x100fe400078e0a03 */
[----:B------:R-:W-:Y:S01]  /*26a0*/  @!P0 IMAD R3, R2, R19, R3 ;  /* 0x0000001302038224 */ /* 0x000fe200078e0203 */
[----:B------:R-:W-:Y:S01]  /*26b0*/  IADD3 R2, PT, PT, -R7, RZ, RZ ;  /* 0x000000ff07027210 */ /* 0x000fe20007ffe1ff */
[----:B------:R-:W-:Y:S02]  /*26c0*/  @!P0 IMAD R5, R40, R6, R7 ;  /* 0x0000000628058224 */ /* 0x000fe400078e0207 */
[----:B------:R-:W-:Y:S02]  /*26d0*/  @!P0 IMAD.MOV.U32 R7, RZ, RZ, R3 ;  /* 0x000000ffff078224 */ /* 0x000fe400078e0003 */
[----:B------:R-:W-:Y:S02]  /*26e0*/  IMAD R2, R18, R2, R11 ;  /* 0x0000000212027224 */ /* 0x000fe400078e020b */
[----:B------:R-:W-:-:S02]  /*26f0*/  IMAD R8, R5, R4, R8 ;  /* 0x0000000405087224 */ /* 0x000fc400078e0208 */
[----:B------:R-:W-:Y:S02]  /*2700*/  IMAD R11, R7, R18, R2 ;  /* 0x00000012070b7224 */ /* 0x000fe400078e0202 */
.L_x_34:
[----:B------:R-:W1:Y:S02]  /*2710*/  LDCU UR8, c[0x0][0xb30] ;  /* 0x00016600ff0877ac */ /* 0x000e640008000800 */
[----:B-1----:R-:W-:-:S09]  /*2720*/  UISETP.NE.AND UP0, UPT, UR8, 0x1, UPT ;  /* 0x000000010800788c */ /* 0x002fd2000bf05270 */
[----:B------:R-:W-:Y:S05]  /*2730*/  BRA.U UP0, `(.L_x_35) ;  /* 0x0000000100407547 */ /* 0x000fea000b800000 */
[----:B------:R-:W1:Y:S08]  /*2740*/  LDC.64 R4, c[0x0][0xb10] ;  /* 0x0002c400ff047b82 */ /* 0x000e700000000a00 */
[----:B------:R-:W2:Y:S08]  /*2750*/  LDC.64 R2, c[0x0][0xb18] ;  /* 0x0002c600ff027b82 */ /* 0x000eb00000000a00 */
[----:B------:R-:W3:Y:S08]  /*2760*/  LDC R6, c[0x0][0xb20] ;  /* 0x0002c800ff067b82 */ /* 0x000ef00000000800 */
[----:B------:R-:W4:Y:S01]  /*2770*/  LDC R16, c[0x0][0xb0c] ;  /* 0x0002c300ff107b82 */ /* 0x000f220000000800 */
[----:B-1----:R-:W-:-:S05]  /*2780*/  IMAD.HI.U32 R4, R11, R4, RZ ;  /* 0x000000040b047227 */ /* 0x002fca00078e00ff */
[----:B------:R-:W-:Y:S01]  /*2790*/  SHF.R.U32.HI R4, RZ, R5, R4 ;  /* 0x00000005ff047219 */ /* 0x000fe20000011604 */
[----:B--2---:R-:W-:Y:S01]  /*27a0*/  IMAD.HI.U32 R3, R8, R3, RZ ;  /* 0x0000000308037227 */ /* 0x004fe200078e00ff */
[----:B------:R-:W-:-:S04]  /*27b0*/  ISETP.NE.AND P0, PT, R2, 0x1, PT ;  /* 0x000000010200780c */ /* 0x000fc80003f05270 */
[----:B---3--:R-:W-:-:S04]  /*27c0*/  SHF.R.U32.HI R3, RZ, R6, R3 ;  /* 0x00000006ff037219 */ /* 0x008fc80000011603 */
[----:B------:R-:W-:Y:S02]  /*27d0*/  SEL R3, R8, R3, !P0 ;  /* 0x0000000308037207 */ /* 0x000fe40004000000 */
[----:B----4-:R-:W-:-:S04]  /*27e0*/  ISETP.NE.AND P1, PT, R16, 0x1, PT ;  /* 0x000000011000780c */ /* 0x010fc80003f25270 */
[----:B------:R-:W-:-:S05]  /*27f0*/  SEL R4, R11, R4, !P1 ;  /* 0x000000040b047207 */ /* 0x000fca0004800000 */
[----:B------:R-:W-:Y:S02]  /*2800*/  IMAD.IADD R5, R3, 0x1, -R4 ;  /* 0x0000000103057824 */ /* 0x000fe400078e0a04 */
[----:B------:R-:W-:Y:S02]  /*2810*/  IMAD.IADD R3, R4, 0x1, -R3 ;  /* 0x0000000104037824 */ /* 0x000fe400078e0a03 */
[----:B------:R-:W-:Y:S02]  /*2820*/  IMAD R11, R5, R16, R11 ;  /* 0x00000010050b7224 */ /* 0x000fe400078e020b */
[----:B------:R-:W-:-:S07]  /*2830*/  IMAD R8, R3, R2, R8 ;  /* 0x0000000203087224 */ /* 0x000fce00078e0208 */
.L_x_35:
[----:B------:R-:W-:Y:S01]  /*2840*/  VIADD R14, R14, 0x1 ;  /* 0x000000010e0e7836 */ /* 0x000fe20000000000 */
[----:B------:R-:W-:Y:S01]  /*2850*/  PLOP3.LUT P1, PT, PT, PT, PT, 0x80, 0x8 ;  /* 0x000000000008781c */ /* 0x000fe20003f2f070 */
[----:B------:R-:W-:Y:S02]  /*2860*/  IMAD.IADD R97, R11, 0x1, R90 ;  /* 0x000000010b617824 */ /* 0x000fe400078e025a */
[----:B------:R-:W-:Y:S01]  /*2870*/  IMAD.IADD R91, R8, 0x1, R79 ;  /* 0x00000001085b7824 */ /* 0x000fe200078e024f */
[----:B------:R-:W-:-:S04]  /*2880*/  ISETP.NE.AND P0, PT, R14, 0x2, PT ;  /* 0x000000020e00780c */ /* 0x000fc80003f05270 */
[----:B------:R-:W-:Y:S02]  /*2890*/  SEL R2, RZ, 0x1, P0 ;  /* 0x00000001ff027807 */ /* 0x000fe40000000000 */
[----:B------:R-:W-:Y:S02]  /*28a0*/  SEL R14, R14, RZ, P0 ;  /* 0x000000ff0e0e7207 */ /* 0x000fe40000000000 */
[----:B------:R-:W-:Y:S01]  /*28b0*/  LOP3.LUT R13, R13, R2, RZ, 0x3c, !PT ;  /* 0x000000020d0d7212 */ /* 0x000fe200078e3cff */
[----:B------:R-:W-:Y:S06]  /*28c0*/  @P2 BRA `(.L_x_36) ;  /* 0xfffffff000a02947 */ /* 0x000fec000383ffff */
[----:B------:R-:W-:Y:S01]  /*28d0*/  UIADD3 UR4, UPT, UPT, UR4, 0x1b0, URZ ;  /* 0x000001b004047890 */ /* 0x000fe2000fffe0ff */
[----:B------:R-:W-:-:S03]  /*28e0*/  SHF.L.U32 R3, R15, 0x1f, RZ ;  /* 0x0000001f0f037819 */ /* 0x000fc600000006ff */
[----:B------:R-:W-:-:S09]  /*28f0*/  ULEA UR5, UR6, UR4, 0x3 ;  /* 0x0000000406057291 */ /* 0x000fd2000f8e18ff */
[----:B------:R-:W1:Y:S02]  /*2900*/  SYNCS.PHASECHK.TRANS64.TRYWAIT P0, [UR5], R3 ;  /* 0x00000003ff0075a7 */ /* 0x000e640008001105 */
[----:B-1----:R-:W-:Y:S05]  /*2910*/  @!P0 BRA `(.L_x_37) ;  /* 0x0000005800b88947 */ /* 0x002fea0003800000 */
.L_x_151:
[----:B------:R-:W-:-:S04]  /*2920*/  UIADD3 UR6, UPT, UPT, UR6, 0x1, URZ ;  /* 0x0000000106067890 */ /* 0x000fc8000fffe0ff */
[----:B------:R-:W-:-:S04]  /*2930*/  UISETP.NE.AND UP0, UPT, UR6, 0x36, UPT ;  /* 0x000000360600788c */ /* 0x000fc8000bf05270 */
[----:B------:R-:W-:Y:S02]  /*2940*/  USEL UR7, URZ, 0x1, UP0 ;  /* 0x00000001ff077887 */ /* 0x000fe40008000000 */
[----:B------:R-:W-:-:S04]  /*2950*/  USEL UR6, UR6, URZ, UP0 ;  /* 0x000000ff06067287 */ /* 0x000fc80008000000 */
[----:B------:R-:W-:Y:S01]  /*2960*/  ULEA UR5, UR6, UR4, 0x3 ;  /* 0x0000000406057291 */ /* 0x000fe2000f8e18ff */
[----:B------:R-:W-:-:S04]  /*2970*/  LOP3.LUT R2, R15, UR7, RZ, 0x3c, !PT ;  /* 0x000000070f027c12 */ /* 0x000fc8000f8e3cff */
[----:B-1----:R-:W-:-:S04]  /*2980*/  SHF.L.U32 R3, R2, 0x1f, RZ ;  /* 0x0000001f02037819 */ /* 0x002fc800000006ff */
[----:B------:R-:W1:Y:S02]  /*2990*/  SYNCS.PHASECHK.TRANS64.TRYWAIT P0, [UR5], R3 ;  /* 0x00000003ff0075a7 */ /* 0x000e640008001105 */
[----:B-1----:R-:W-:Y:S05]  /*29a0*/  @!P0 BRA `(.L_x_38) ;  /* 0x0000005800ac8947 */ /* 0x002fea0003800000 */
.L_x_153:
        /* <DEDUP_REMOVED lines=9> */
.L_x_155:
        /* <DEDUP_REMOVED lines=9> */
.L_x_157:
        /* <DEDUP_REMOVED lines=9> */
.L_x_159:
        /* <DEDUP_REMOVED lines=9> */
.L_x_161:
        /* <DEDUP_REMOVED lines=9> */
.L_x_163:
        /* <DEDUP_REMOVED lines=9> */
.L_x_165:
        /* <DEDUP_REMOVED lines=9> */
.L_x_167:
        /* <DEDUP_REMOVED lines=9> */
.L_x_169:
        /* <DEDUP_REMOVED lines=9> */
.L_x_171:
        /* <DEDUP_REMOVED lines=9> */
.L_x_173:
        /* <DEDUP_REMOVED lines=9> */
.L_x_175:
        /* <DEDUP_REMOVED lines=9> */
.L_x_177:
        /* <DEDUP_REMOVED lines=9> */
.L_x_179:
        /* <DEDUP_REMOVED lines=9> */
.L_x_181:
        /* <DEDUP_REMOVED lines=9> */
.L_x_183:
        /* <DEDUP_REMOVED lines=9> */
.L_x_185:
        /* <DEDUP_REMOVED lines=9> */
.L_x_187:
        /* <DEDUP_REMOVED lines=9> */
.L_x_189:
        /* <DEDUP_REMOVED lines=9> */
.L_x_191:
        /* <DEDUP_REMOVED lines=9> */
.L_x_193:
        /* <DEDUP_REMOVED lines=9> */
.L_x_195:
        /* <DEDUP_REMOVED lines=9> */
.L_x_197:
        /* <DEDUP_REMOVED lines=9> */
.L_x_199:
        /* <DEDUP_REMOVED lines=9> */
.L_x_201:
        /* <DEDUP_REMOVED lines=9> */
.L_x_203:
        /* <DEDUP_REMOVED lines=9> */
.L_x_205:
        /* <DEDUP_REMOVED lines=9> */
.L_x_207:
        /* <DEDUP_REMOVED lines=9> */
.L_x_209:
        /* <DEDUP_REMOVED lines=9> */
.L_x_211:
        /* <DEDUP_REMOVED lines=9> */
.L_x_213:
        /* <DEDUP_REMOVED lines=9> */
.L_x_215:
        /* <DEDUP_REMOVED lines=9> */
.L_x_217:
        /* <DEDUP_REMOVED lines=9> */
.L_x_219:
        /* <DEDUP_REMOVED lines=9> */
.L_x_221:
        /* <DEDUP_REMOVED lines=9> */
.L_x_223:
        /* <DEDUP_REMOVED lines=9> */
.L_x_225:
        /* <DEDUP_REMOVED lines=9> */
.L_x_227:
        /* <DEDUP_REMOVED lines=9> */
.L_x_229:
        /* <DEDUP_REMOVED lines=9> */
.L_x_231:
        /* <DEDUP_REMOVED lines=9> */
.L_x_233:
        /* <DEDUP_REMOVED lines=9> */
.L_x_235:
        /* <DEDUP_REMOVED lines=9> */
.L_x_237:
        /* <DEDUP_REMOVED lines=9> */
.L_x_239:
        /* <DEDUP_REMOVED lines=9> */
.L_x_241:
        /* <DEDUP_REMOVED lines=9> */
.L_x_243:
        /* <DEDUP_REMOVED lines=9> */
.L_x_245:
        /* <DEDUP_REMOVED lines=9> */
.L_x_247:
        /* <DEDUP_REMOVED lines=9> */
.L_x_249:
        /* <DEDUP_REMOVED lines=9> */
.L_x_251:
        /* <DEDUP_REMOVED lines=9> */
.L_x_253:
        /* <DEDUP_REMOVED lines=9> */
.L_x_255:
[----:B------:R-:W-:-:S04]  /*4660*/  UIADD3 UR6, UPT, UPT, UR6, 0x1, URZ ;  /* 0x0000000106067890 */ /* 0x000fc8000fffe0ff */
[----:B------:R-:W-:-:S04]  /*4670*/  UISETP.NE.AND UP0, UPT, UR6, 0x36, UPT ;  /* 0x000000360600788c */ /* 0x000fc8000bf05270 */
[----:B------:R-:W-:Y:S02]  /*4680*/  USEL UR5, URZ, 0x1, UP0 ;  /* 0x00000001ff057887 */ /* 0x000fe40008000000 */
[----:B------:R-:W-:-:S04]  /*4690*/  USEL UR6, UR6, URZ, UP0 ;  /* 0x000000ff06067287 */ /* 0x000fc80008000000 */
[----:B------:R-:W-:Y:S01]  /*46a0*/  ULEA UR6, UR6, UR4, 0x3 ;  /* 0x0000000406067291 */ /* 0x000fe2000f8e18ff */
[----:B-1----:R-:W-:-:S04]  /*46b0*/  LOP3.LUT R3, R2, UR5, RZ, 0x3c, !PT ;  /* 0x0000000502037c12 */ /* 0x002fc8000f8e3cff */
[----:B------:R-:W-:Y:S01]  /*46c0*/  SHF.L.U32 R3, R3, 0x1f, RZ ;  /* 0x0000001f03037819 */ /* 0x000fe200000006ff */
[----:B----4-:R-:W-:-:S07]  /*46d0*/  IMAD.U32 R0, RZ, RZ, UR6 ;  /* 0x00000006ff007e24 */ /* 0x010fce000f8e00ff */
.L_x_90:
[----:B-1----:R1:W2:Y:S02]  /*46e0*/  SYNCS.PHASECHK.TRANS64.TRYWAIT P0, [R0+URZ], R3 ;  /* 0x00000003000075a7 */ /* 0x0022a400080011ff */
[----:B--2---:R-:W-:Y:S05]  /*46f0*/  @!P0 NANOSLEEP.SYNCS 0x989680 ;  /* 0x009896800000895d */ /* 0x004fea0003900000 */
[----:B------:R-:W2:Y:S02]  /*4700*/  @!P0 SYNCS.PHASECHK.TRANS64 P0, [R0+URZ], R3 ;  /* 0x00000003000085a7 */ /* 0x000ea400080010ff */
[----:B--2---:R-:W-:Y:S05]  /*4710*/  @P0 EXIT ;  /* 0x000000000000094d */ /* 0x004fea0003800000 */
[----:B------:R-:W-:Y:S05]  /*4720*/  BRA `(.L_x_90) ;  /* 0xfffffffc00ec7947 */ /* 0x000fea000383ffff */
.L_x_18:
[----:B------:R-:W-:-:S04]  /*4730*/  UISETP.NE.AND UP1, UPT, UR37, URZ, UPT ;  /* 0x000000ff2500728c */ /* 0x000fc8000bf25270 */
[----:B------:R-:W-:-:S09]  /*4740*/  UISETP.NE.OR UP1, UPT, UR8, 0x1, UP1 ;  /* 0x000000010800788c */ /* 0x000fd20008f25670 */
[----:B------:R-:W-:Y:S05]  /*4750*/  BRA.U UP1, `(.L_x_91) ;  /* 0x0000000501487547 */ /* 0x000fea000b800000 */
[----:B------:R-:W-:Y:S01]  /*4760*/  ISETP.NE.AND P2, PT, R2, RZ, PT ;  /* 0x000000ff0200720c */ /* 0x000fe20003f45270 */
[----:B------:R-:W-:Y:S01]  /*4770*/  IMAD.MOV.U32 R12, RZ, RZ, 0x1 ;  /* 0x00000001ff0c7424 */ /* 0x000fe200078e00ff */
[----:B------:R-:W-:Y:S02]  /*4780*/  CS2R R10, SRZ ;  /* 0x00000000000a7805 */ /* 0x000fe4000001ff00 */
[----:B------:R-:W-:Y:S01]  /*4790*/  CS2R R8, SRZ ;  /* 0x0000000000087805 */ /* 0x000fe2000001ff00 */
[----:B------:R-:W-:Y:S01]  /*47a0*/  UMOV UR4, 0x400 ;  /* 0x0000040000047882 */ /* 0x000fe20000000000 */
[----:B------:R-:W-:Y:S01]  /*47b0*/  UMOV UR6, URZ ;  /* 0x000000ff00067c82 */ /* 0x000fe20008000000 */
[----:B------:R-:W-:-:S12]  /*47c0*/  ULEA UR37, UR37, UR4, 0x18 ;  /* 0x0000000425257291 */ /* 0x000fd8000f8ec0ff */
.L_x_95:
[----:B------:R-:W-:Y:S02]  /*47d0*/  LEA R0, R8, UR37, 0x3 ;  /* 0x0000002508007c11 */ /* 0x000fe4000f8e18ff */
[----:B------:R-:W-:-:S03]  /*47e0*/  SHF.L.U32 R5, R9, 0x1f, RZ ;  /* 0x0000001f09057819 */ /* 0x000fc600000006ff */
[----:B------:R-:W-:Y:S01]  /*47f0*/  VIADD R4, R0, 0x3f0 ;  /* 0x000003f000047836 */ /* 0x000fe20000000000 */
[----:B------:R-:W1:Y:S02]  /*4800*/  SYNCS.PHASECHK.TRANS64.TRYWAIT P0, [R0+URZ+0x3e0], R5 ;  /* 0x0003e005000075a7 */ /* 0x000e6400080011ff */
[----:B-1----:R-:W-:Y:S05]  /*4810*/  @!P0 BRA `(.L_x_92) ;  /* 0x0000004c00f08947 */ /* 0x002fea0003800000 */
.L_x_256:
[----:B------:R-:W-:Y:S01]  /*4820*/  ULEA UR5, UR6, UR37, 0x3 ;  /* 0x0000002506057291 */ /* 0x000fe2000f8e18ff */
[----:B------:R-:W-:Y:S02]  /*4830*/  PRMT R4, RZ, 0x654, R4 ;  /* 0x00000654ff047816 */ /* 0x000fe40000000004 */
[----:B-1----:R-:W-:Y:S01]  /*4840*/  SHF.L.U32 R5, R12, 0x1f, RZ ;  /* 0x0000001f0c057819 */ /* 0x002fe200000006ff */
[----:B------:R-:W-:Y:S01]  /*4850*/  UIADD3 UR4, UPT, UPT, UR5, 0x380, URZ ;  /* 0x0000038005047890 */ /* 0x000fe2000fffe0ff */
[----:B------:R1:W-:Y:S05]  /*4860*/  SYNCS.ARRIVE.TRANS64.RED.A1T0 RZ, [R4+URZ], RZ ;  /* 0x000000ff04ff79a7 */ /* 0x0003ea00081004ff */
[----:B------:R-:W-:Y:S01]  /*4870*/  IMAD.U32 R7, RZ, RZ, UR4 ;  /* 0x00000004ff077e24 */ /* 0x000fe2000f8e00ff */
[----:B------:R-:W2:Y:S04]  /*4880*/  SYNCS.PHASECHK.TRANS64.TRYWAIT P0, [UR5+0x390], R5 ;  /* 0x00039005ff0075a7 */ /* 0x000ea80008001105 */
[----:B------:R-:W-:Y:S01]  /*4890*/  PRMT R6, R2, 0x654, R7 ;  /* 0x0000065402067816 */ /* 0x000fe20000000007 */
[----:B-1----:R-:W-:Y:S01]  /*48a0*/  @!P2 IMAD.MOV.U32 R4, RZ, RZ, 0x10 ;  /* 0x00000010ff04a424 */ /* 0x002fe200078e00ff */
[----:B--2---:R-:W-:Y:S06]  /*48b0*/  @!P0 BRA `(.L_x_93) ;  /* 0x0000004c00dc8947 */ /* 0x004fec0003800000 */
.L_x_258:
[----:B------:R-:W-:Y:S01]  /*48c0*/  ULEA UR4, UR6, UR37, 0x4 ;  /* 0x0000002506047291 */ /* 0x000fe2000f8e20ff */
[----:B------:R-:W-:Y:S01]  /*48d0*/  SEL R3, R6, R3, !P2 ;  /* 0x0000000306037207 */ /* 0x000fe20005000000 */
[----:B------:R-:W-:Y:S01]  /*48e0*/  UIADD3 UR5, UPT, UPT, UR5, 0x380, URZ ;  /* 0x0000038005057890 */ /* 0x000fe2000fffe0ff */
[----:B-1----:R-:W-:Y:S01]  /*48f0*/  LEA R0, R11, UR37, 0x3 ;  /* 0x000000250b007c11 */ /* 0x002fe2000f8e18ff */
[----:B------:R-:W-:Y:S01]  /*4900*/  UIADD3 UR4, UPT, UPT, UR4, 0x410, URZ ;  /* 0x0000041004047890 */ /* 0x000fe2000fffe0ff */
[----:B------:R-:W-:Y:S01]  /*4910*/  SHF.L.U32 R5, R10, 0x1f, RZ ;  /* 0x0000001f0a057819 */ /* 0x000fe200000006ff */
[----:B------:R1:W-:Y:S01]  /*4920*/  @!P2 SYNCS.ARRIVE.TRANS64.RED RZ, [R3+URZ], R4 ;  /* 0x0000000403ffa9a7 */ /* 0x0003e200080004ff */
[----:B------:R-:W-:Y:S01]  /*4930*/  UIADD3 UR6, UPT, UPT, UR6, 0x1, URZ ;  /* 0x0000000106067890 */ /* 0x000fe2000fffe0ff */
[----:B------:R-:W-:-:S03]  /*4940*/  VIADD R8, R8, 0x1 ;  /* 0x0000000108087836 */ /* 0x000fc60000000000 */
[----:B------:R-:W-:Y:S02]  /*4950*/  UISETP.NE.AND UP0, UPT, UR6, 0x2, UPT ;  /* 0x000000020600788c */ /* 0x000fe4000bf05270 */
[----:B------:R-:W-:Y:S06]  /*4960*/  UGETNEXTWORKID.BROADCAST [UR4], [UR5] ;  /* 0x00000000040073ca */ /* 0x000fec0008000100 */
[----:B------:R-:W-:Y:S01]  /*4970*/  USEL UR4, URZ, 0x1, UP0 ;  /* 0x00000001ff047887 */ /* 0x000fe20008000000 */
[----:B------:R-:W-:Y:S01]  /*4980*/  ISETP.NE.AND P0, PT, R8, 0x2, PT ;  /* 0x000000020800780c */ /* 0x000fe20003f05270 */
[----:B------:R-:W-:Y:S01]  /*4990*/  USEL UR6, UR6, URZ, UP0 ;  /* 0x000000ff06067287 */ /* 0x000fe20008000000 */
[----:B------:R-:W2:Y:S03]  /*49a0*/  SYNCS.PHASECHK.TRANS64.TRYWAIT P1, [R0+URZ+0x380], R5 ;  /* 0x00038005000075a7 */ /* 0x000ea600080211ff */
[----:B------:R-:W-:Y:S01]  /*49b0*/  LOP3.LUT R12, R12, UR4, RZ, 0x3c, !PT ;  /* 0x000000040c0c7c12 */ /* 0x000fe2000f8e3cff */
[----:B-12---:R-:W-:Y:S07]  /*49c0*/  @!P1 BRA `(.L_x_94) ;  /* 0x0000004c00b09947 */ /* 0x006fee0003800000 */
.L_x_259:
[C---:B------:R-:W-:Y:S01]  /*49d0*/  LEA R4, R11.reuse, UR37, 0x4 ;  /* 0x000000250b047c11 */ /* 0x040fe2000f8e20ff */
[----:B-1----:R-:W-:Y:S01]  /*49e0*/  VIADD R0, R0, 0x390 ;  /* 0x0000039000007836 */ /* 0x002fe20000000000 */
[----:B------:R-:W-:Y:S01]  /*49f0*/  SEL R8, R8, RZ, P0 ;  /* 0x000000ff08087207 */ /* 0x000fe20000000000 */
[----:B------:R-:W-:-:S03]  /*4a00*/  VIADD R11, R11, 0x1 ;  /* 0x000000010b0b7836 */ /* 0x000fc60000000000 */
[----:B------:R-:W1:Y:S01]  /*4a10*/  LDS.128 R4, [R4+0x410] ;  /* 0x0004100004047984 */ /* 0x000e620000000c00 */
[----:B------:R-:W-:Y:S02]  /*4a20*/  PRMT R0, RZ, 0x654, R0 ;  /* 0x00000654ff007816 */ /* 0x000fe40000000000 */
[C---:B------:R-:W-:Y:S01]  /*4a30*/  ISETP.NE.AND P1, PT, R11.reuse, 0x2, PT ;  /* 0x000000020b00780c */ /* 0x040fe20003f25270 */
[----:B------:R-:W-:Y:S01]  /*4a40*/  @!PT LDS RZ, [RZ] ;  /* 0x00000000fffff984 */ /* 0x000fe20000000800 */
[----:B------:R-:W-:Y:S01]  /*4a50*/  @!PT LDS RZ, [RZ] ;  /* 0x00000000fffff984 */ /* 0x000fe20000000800 */
[----:B------:R-:W-:Y:S01]  /*4a60*/  @!PT LDS RZ, [RZ] ;  /* 0x00000000fffff984 */ /* 0x000fe20000000800 */
[----:B------:R-:W-:Y:S01]  /*4a70*/  @!PT LDS RZ, [RZ] ;  /* 0x00000000fffff984 */ /* 0x000fe20000000800 */
[----:B------:R2:W-:Y:S06]  /*4a80*/  MEMBAR.ALL.CTA ;  /* 0x0000000000007992 */ /* 0x0005ec0000008000 */
[----:B--2---:R-:W2:Y:S01]  /*4a90*/  FENCE.VIEW.ASYNC.S ;  /* 0x00000000000073c6 */ /* 0x004ea20000000000 */
[----:B------:R-:W-:Y:S01]  /*4aa0*/  SEL R11, R11, RZ, P1 ;  /* 0x000000ff0b0b7207 */ /* 0x000fe20000800000 */
[----:B--2---:R2:W-:Y:S01]  /*4ab0*/  SYNCS.ARRIVE.TRANS64.RED.A1T0 RZ, [R0+URZ], RZ ;  /* 0x000000ff00ff79a7 */ /* 0x0045e200081004ff */
[----:B-1----:R-:W-:-:S02]  /*4ac0*/  LOP3.LUT P3, RZ, R6, 0x1, RZ, 0xc0, !PT ;  /* 0x0000000106ff7812 */ /* 0x002fc4000786c0ff */
[----:B------:R-:W-:-:S04]  /*4ad0*/  SEL R5, RZ, 0x1, P1 ;  /* 0x00000001ff057807 */ /* 0x000fc80000800000 */
[----:B------:R-:W-:Y:S02]  /*4ae0*/  LOP3.LUT R10, R10, R5, RZ, 0x3c, !PT ;  /* 0x000000050a0a7212 */ /* 0x000fe400078e3cff */
[----:B--2---:R-:W-:-:S04]  /*4af0*/  SEL R0, RZ, 0x1, P0 ;  /* 0x00000001ff007807 */ /* 0x004fc80000000000 */
[----:B------:R-:W-:Y:S01]  /*4b00*/  LOP3.LUT R9, R9, R0, RZ, 0x3c, !PT ;  /* 0x0000000009097212 */ /* 0x000fe200078e3cff */
[----:B------:R-:W-:Y:S06]  /*4b10*/  @P3 BRA `(.L_x_95) ;  /* 0xfffffffc002c3947 */ /* 0x000fec000383ffff */
[----:B------:R-:W-:Y:S01]  /*4b20*/  ULEA UR5, UR6, UR37, 0x3 ;  /* 0x0000002506057291 */ /* 0x000fe2000f8e18ff */
[----:B------:R-:W-:-:S08]  /*4b30*/  SHF.L.U32 R3, R12, 0x1f, RZ ;  /* 0x0000001f0c037819 */ /* 0x000fd000000006ff */
[----:B------:R-:W1:Y:S02]  /*4b40*/  SYNCS.PHASECHK.TRANS64 P0, [UR5+0x390], R3 ;  /* 0x00039003ff0075a7 */ /* 0x000e640008001005 */
[----:B-1----:R-:W-:Y:S05]  /*4b50*/  @P0 BRA `(.L_x_96) ;  /* 0x0000000000080947 */ /* 0x002fea0003800000 */
[----:B------:R-:W1:Y:S02]  /*4b60*/  SYNCS.PHASECHK.TRANS64.TRYWAIT P0, [UR5+0x390], R3 ;  /* 0x00039003ff0075a7 */ /* 0x000e640008001105 */
[----:B-1----:R-:W-:Y:S05]  /*4b70*/  @!P0 BRA `(.L_x_97) ;  /* 0x0000004c00588947 */ /* 0x002fea0003800000 */
.L_x_96:
[----:B------:R-:W-:-:S04]  /*4b80*/  UIADD3 UR4, UPT, UPT, UR6, 0x1, URZ ;  /* 0x0000000106047890 */ /* 0x000fc8000fffe0ff */
[----:B------:R-:W-:-:S04]  /*4b90*/  UISETP.NE.AND UP0, UPT, UR4, 0x2, UPT ;  /* 0x000000020400788c */ /* 0x000fc8000bf05270 */
[----:B------:R-:W-:Y:S02]  /*4ba0*/  USEL UR7, URZ, 0x1, UP0 ;  /* 0x00000001ff077887 */ /* 0x000fe40008000000 */
[----:B------:R-:W-:-:S04]  /*4bb0*/  USEL UR4, UR4, URZ, UP0 ;  /* 0x000000ff04047287 */ /* 0x000fc80008000000 */
[----:B------:R-:W-:Y:S01]  /*4bc0*/  ULEA UR4, UR4, UR37, 0x3 ;  /* 0x0000002504047291 */ /* 0x000fe2000f8e18ff */
[----:B-1----:R-:W-:-:S04]  /*4bd0*/  LOP3.LUT R3, R12, UR7, RZ, 0x3c, !PT ;  /* 0x000000070c037c12 */ /* 0x002fc8000f8e3cff */
[----:B------:R-:W-:-:S04]  /*4be0*/  SHF.L.U32 R0, R3, 0x1f, RZ ;  /* 0x0000001f03007819 */ /* 0x000fc800000006ff */
[----:B------:R-:W1:Y:S02]  /*4bf0*/  SYNCS.PHASECHK.TRANS64 P0, [UR4+0x390], R0 ;  /* 0x00039000ff0075a7 */ /* 0x000e640008001004 */
[----:B-1----:R-:W-:Y:S05]  /*4c00*/  @P0 EXIT ;  /* 0x000000000000094d */ /* 0x002fea0003800000 */
[----:B------:R-:W-:Y:S02]  /*4c10*/  SHF.L.U32 R3, R3, 0x1f, RZ ;  /* 0x0000001f03037819 */ /* 0x000fe400000006ff */
[----:B------:R-:W-:-:S07]  /*4c20*/  MOV R0, UR4 ;  /* 0x0000000400007c02 */ /* 0x000fce0008000f00 */
.L_x_98:
[----:B-1----:R1:W2:Y:S02]  /*4c30*/  SYNCS.PHASECHK.TRANS64.TRYWAIT P0, [R0+URZ+0x390], R3 ;  /* 0x00039003000075a7 */ /* 0x0022a400080011ff */
[----:B--2---:R-:W-:Y:S05]  /*4c40*/  @!P0 NANOSLEEP.SYNCS 0x989680 ;  /* 0x009896800000895d */ /* 0x004fea0003900000 */
[----:B------:R-:W2:Y:S02]  /*4c50*/  @!P0 SYNCS.PHASECHK.TRANS64 P0, [R0+URZ+0x390], R3 ;  /* 0x00039003000085a7 */ /* 0x000ea400080010ff */
[----:B--2---:R-:W-:Y:S05]  /*4c60*/  @P0 EXIT ;  /* 0x000000000000094d */ /* 0x004fea0003800000 */
[----:B------:R-:W-:Y:S05]  /*4c70*/  BRA `(.L_x_98) ;  /* 0xfffffffc00ec7947 */ /* 0x000fea000383ffff */
.L_x_91:
[----:B------:R-:W-:-:S09]  /*4c80*/  UISETP.NE.AND UP1, UPT, UR8, URZ, UPT ;  /* 0x000000ff0800728c */ /* 0x000fd2000bf25270 */
[----:B------:R-:W-:Y:S05]  /*4c90*/  BRA.U UP1, `(.L_x_99) ;  /* 0x0000000d01787547 */ /* 0x000fea000b800000 */
[----:B------:R-:W-:Y:S01]  /*4ca0*/  UMOV UR4, 0x40 ;  /* 0x0000004000047882 */ /* 0x000fe20000000000 */
[----:B------:R-:W-:Y:S01]  /*4cb0*/  NOP ;  /* 0x0000000000007918 */ /* 0x000fe20000000000 */
[----:B------:R-:W-:Y:S01]  /*4cc0*/  ULEA UR4, UR37, UR4, 0x18 ;  /* 0x0000000425047291 */ /* 0x000fe2000f8ec0ff */
[----:B------:R-:W-:Y:S02]  /*4cd0*/  UMOV UR5, 0x400 ;  /* 0x0000040000057882 */ /* 0x000fe40000000000 */
[----:B------:R-:W-:-:S06]  /*4ce0*/  ULEA UR37, UR37, UR5, 0x18 ;  /* 0x0000000525257291 */ /* 0x000fcc000f8ec0ff */
[----:B------:R-:W1:Y:S02]  /*4cf0*/  LDS.U8 R0, [UR4+0x1c] ;  /* 0x00001c04ff007984 */ /* 0x000e640008000000 */
[----:B-1----:R-:W-:-:S13]  /*4d00*/  ISETP.NE.AND P0, PT, R0, RZ, PT ;  /* 0x000000ff0000720c */ /* 0x002fda0003f05270 */
[----:B------:R-:W-:Y:S05]  /*4d10*/  @P0 BRA `(.L_x_100) ;  /* 0x0000000000580947 */ /* 0x000fea0003800000 */
[----:B------:R-:W-:-:S13]  /*4d20*/  ELECT P0, URZ, PT ;  /* 0x0000000000ff782f */ /* 0x000fda0003800000 */
[----:B------:R-:W-:Y:S05]  /*4d30*/  @!P0 BRA `(.L_x_101) ;  /* 0x0000000000608947 */ /* 0x000fea0003800000 */
[----:B------:R-:W-:Y:S01]  /*4d40*/  UMOV UR5, 0x10 ;  /* 0x0000001000057882 */ /* 0x000fe20000000000 */
[----:B------:R-:W-:Y:S01]  /*4d50*/  HFMA2 R0, -RZ, RZ, 0, 5.9604644775390625e-08 ;  /* 0x00000001ff007431 */ /* 0x000fe200000001ff */
[----:B------:R-:W-:-:S03]  /*4d60*/  MOV R2, 0xffff ;  /* 0x0000ffff00027802 */ /* 0x000fc60000000f00 */
[----:B------:R-:W-:Y:S04]  /*4d70*/  DEPBAR.LE SB1, 0x36 ;  /* 0x00009d800000791a */ /* 0x000fe80000000000 */
[----:B------:R-:W1:Y:S02]  /*4d80*/  UTCATOMSWS.FIND_AND_SET.ALIGN UP0, UR5, UR5 ;  /* 0x00000005000575e3 */ /* 0x000e640008000800 */
[----:B-1----:R-:W-:Y:S01]  /*4d90*/  MOV R3, UR5 ;  /* 0x0000000500037c02 */ /* 0x002fe20008000f00 */
[----:B------:R-:W-:Y:S06]  /*4da0*/  BRA.U UP0, `(.L_x_102) ;  /* 0x0000000100187547 */ /* 0x000fec000b800000 */
.L_x_103:
[----:B------:R-:W-:Y:S05]  /*4db0*/  NANOSLEEP 0x64 ;  /* 0x000000640000795d */ /* 0x000fea0003800000 */
[----:B------:R-:W-:-:S05]  /*4dc0*/  UMOV UR5, 0x10 ;  /* 0x0000001000057882 */ /* 0x000fca0000000000 */
[----:B------:R-:W-:Y:S04]  /*4dd0*/  DEPBAR.LE SB1, 0x36 ;  /* 0x00009d800000791a */ /* 0x000fe80000000000 */
[----:B------:R-:W1:Y:S02]  /*4de0*/  UTCATOMSWS.FIND_AND_SET.ALIGN UP0, UR5, UR5 ;  /* 0x00000005000575e3 */ /* 0x000e640008000800 */
[----:B-1----:R-:W-:Y:S01]  /*4df0*/  MOV R3, UR5 ;  /* 0x0000000500037c02 */ /* 0x002fe20008000f00 */
[----:B------:R-:W-:Y:S05]  /*4e00*/  BRA.U !UP0, `(.L_x_103) ;  /* 0xfffffffd08e87547 */ /* 0x000fea000b83ffff */
.L_x_102:
[-C--:B------:R-:W-:Y:S02]  /*4e10*/  SHF.L.U32 R2, R2, R3.reuse, RZ ;  /* 0x0000000302027219 */ /* 0x080fe400000006ff */
[----:B------:R-:W-:Y:S01]  /*4e20*/  SHF.L.U32 R0, R0, R3, RZ ;  /* 0x0000000300007219 */ /* 0x000fe200000006ff */
[----:B------:R-:W-:Y:S02]  /*4e30*/  IMAD.SHL.U32 R3, R3, 0x20, RZ ;  /* 0x0000002003037824 */ /* 0x000fe400078e00ff */
[----:B------:R1:W-:Y:S04]  /*4e40*/  ATOMS.OR RZ, [UR4+0x14], R2 ;  /* 0x00001402ffff798c */ /* 0x0003e8000b000004 */
[----:B------:R1:W-:Y:S04]  /*4e50*/  ATOMS.OR RZ, [UR4+0x18], R0 ;  /* 0x00001800ffff798c */ /* 0x0003e8000b000004 */
[----:B------:R1:W-:Y:S01]  /*4e60*/  STS [UR37+0x430], R3 ;  /* 0x00043003ff007988 */ /* 0x0003e20008000825 */
[----:B------:R-:W-:Y:S05]  /*4e70*/  BRA `(.L_x_101) ;  /* 0x0000000000107947 */ /* 0x000fea0003800000 */
.L_x_100:
[----:B------:R-:W-:Y:S02]  /*4e80*/  MOV R0, 0xffffffff ;  /* 0xffffffff00007802 */ /* 0x000fe40000000f00 */
[----:B------:R-:W-:-:S03]  /*4e90*/  MOV R2, 0x4ec0 ;  /* 0x00004ec000027802 */ /* 0x000fc60000000f00 */
[----:B------:R1:W-:Y:S04]  /*4ea0*/  STS [UR37+0x430], R0 ;  /* 0x00043000ff007988 */ /* 0x0003e80008000825 */
[----:B-1-3-5:R-:W-:Y:S05]  /*4eb0*/  CALL.REL.NOINC `($__internal_1_$__cuda_sm10x_tcgen05_guardrail_trap_phase_invalid_during_alloc) ;  /* 0x0000004c00d47944 */ /* 0x02afea0003c00000 */
.L_x_101:
[----:B------:R-:W-:Y:S05]  /*4ec0*/  WARPSYNC.ALL ;  /* 0x0000000000007948 */ /* 0x000fea0003800000 */
[----:B------:R-:W2:Y:S01]  /*4ed0*/  S2UR UR6, SR_CgaCtaId ;  /* 0x00000000000679c3 */ /* 0x000ea20000008800 */
[----:B------:R-:W-:Y:S01]  /*4ee0*/  UMOV UR4, 0x400 ;  /* 0x0000040000047882 */ /* 0x000fe20000000000 */
[----:B------:R-:W-:-:S06]  /*4ef0*/  NOP ;  /* 0x0000000000007918 */ /* 0x000fcc0000000000 */
[----:B------:R-:W-:Y:S06]  /*4f00*/  BAR.ARV 0x6, 0xa0 ;  /* 0x0182800000007b1d */ /* 0x000fec0000002000 */
[----:B------:R-:W4:Y:S01]  /*4f10*/  LDCU UR7, c[0x0][0x38c] ;  /* 0x00007180ff0777ac */ /* 0x000f220008000800 */
[----:B------:R-:W-:Y:S01]  /*4f20*/  IMAD.MOV.U32 R11, RZ, RZ, 0x1 ;  /* 0x00000001ff0b7424 */ /* 0x000fe200078e00ff */
[----:B------:R-:W-:Y:S01]  /*4f30*/  CS2R R8, SRZ ;  /* 0x0000000000087805 */ /* 0x000fe2000001ff00 */
[----:B------:R-:W-:Y:S01]  /*4f40*/  IMAD.MOV.U32 R10, RZ, RZ, RZ ;  /* 0x000000ffff0a7224 */ /* 0x000fe200078e00ff */
[----:B------:R-:W-:Y:S01]  /*4f50*/  UMOV UR18, URZ ;  /* 0x000000ff00127c82 */ /* 0x000fe20008000000 */
[----:B------:R-:W-:Y:S01]  /*4f60*/  UMOV UR17, URZ ;  /* 0x000000ff00117c82 */ /* 0x000fe20008000000 */
[----:B------:R-:W-:Y:S01]  /*4f70*/  UMOV UR20, 0x0 ;  /* 0x0000000000147882 */ /* 0x000fe20000000000 */
[----:B------:R-:W-:Y:S01]  /*4f80*/  UMOV UR21, 0x4100010 ;  /* 0x0410001000157882 */ /* 0x000fe20000000000 */
[----:B--2---:R-:W-:Y:S01]  /*4f90*/  ULEA UR6, UR6, UR4, 0x18 ;  /* 0x0000000406067291 */ /* 0x004fe2000f8ec0ff */
[----:B------:R-:W2:Y:S03]  /*4fa0*/  LDCU UR4, c[0x0][0x38c] ;  /* 0x00007180ff0477ac */ /* 0x000ea60008000800 */
[----:B------:R-:W-:-:S02]  /*4fb0*/  UIADD3 UR11, UPT, UPT, UR6, 0x2800, URZ ;  /* 0x00002800060b7890 */ /* 0x000fc4000fffe0ff */
[----:B----4-:R-:W-:-:S03]  /*4fc0*/  UIADD3 UR7, UPT, UPT, UR7, 0x1f, URZ ;  /* 0x0000001f07077890 */ /* 0x010fc6000fffe0ff */
[----:B-1----:R-:W1:Y:S01]  /*4fd0*/  LDS R0, [UR6+0x430] ;  /* 0x00043006ff007984 */ /* 0x002e620008000800 */
[----:B------:R-:W-:Y:S02]  /*4fe0*/  UIADD3 UR12, UPT, UPT, UR6, 0x1d800, URZ ;  /* 0x0001d800060c7890 */ /* 0x000fe4000fffe0ff */
[----:B------:R-:W-:Y:S02]  /*4ff0*/  USHF.R.S32.HI UR5, URZ, 0x1f, UR7 ;  /* 0x0000001fff057899 */ /* 0x000fe40008011407 */
[----:B------:R-:W-:Y:S02]  /*5000*/  USHF.R.U32.HI UR11, URZ, 0x4, UR11 ;  /* 0x00000004ff0b7899 */ /* 0x000fe4000801160b */
[----:B------:R-:W-:Y:S02]  /*5010*/  ULEA.HI UR5, UR5, UR7, URZ, 0x5 ;  /* 0x0000000705057291 */ /* 0x000fe4000f8f28ff */
[----:B------:R-:W-:Y:S02]  /*5020*/  USHF.R.U32.HI UR12, URZ, 0x4, UR12 ;  /* 0x00000004ff0c7899 */ /* 0x000fe4000801160c */
[----:B------:R-:W-:-:S02]  /*5030*/  USHF.R.S32.HI UR5, URZ, 0x5, UR5 ;  /* 0x00000005ff057899 */ /* 0x000fc40008011405 */
[----:B------:R-:W-:Y:S02]  /*5040*/  ULOP3.LUT UR11, UR11, 0x3fff, URZ, 0xc0, !UPT ;  /* 0x00003fff0b0b7892 */ /* 0x000fe4000f8ec0ff */
[----:B------:R-:W-:Y:S02]  /*5050*/  UISETP.LT.AND UP0, UPT, UR5, 0x1, UPT ;  /* 0x000000010500788c */ /* 0x000fe4000bf01270 */
[----:B------:R-:W-:Y:S02]  /*5060*/  ULOP3.LUT UR12, UR12, 0x3fff, URZ, 0xc0, !UPT ;  /* 0x00003fff0c0c7892 */ /* 0x000fe4000f8ec0ff */
[----:B------:R-:W-:Y:S02]  /*5070*/  USEL UR10, UR5, 0x1, !UP0 ;  /* 0x00000001050a7887 */ /* 0x000fe4000c000000 */
[----:B------:R-:W-:Y:S02]  /*5080*/  ULOP3.LUT UR11, UR11, 0x10000, URZ, 0xfc, !UPT ;  /* 0x000100000b0b7892 */ /* 0x000fe4000f8efcff */
[----:B------:R-:W-:-:S02]  /*5090*/  ULOP3.LUT UR12, UR12, 0x10000, URZ, 0xfc, !UPT ;  /* 0x000100000c0c7892 */ /* 0x000fc4000f8efcff */
[----:B------:R-:W-:Y:S02]  /*50a0*/  UIADD3 UR10, UPT, UPT, -UR10, URZ, URZ ;  /* 0x000000ff0a0a7290 */ /* 0x000fe4000fffe1ff */
[----:B--2---:R-:W-:Y:S01]  /*50b0*/  UISETP.GE.AND UP3, UPT, UR4, 0x1, UPT ;  /* 0x000000010400788c */ /* 0x004fe2000bf66270 */
[----:B-1----:R-:W-:-:S15]  /*50c0*/  R2UR UR19, R0 ;  /* 0x00000000001372ca */ /* 0x002fde00000e0000 */
.L_x_110:
[----:B------:R-:W-:Y:S02]  /*50d0*/  LEA R0, R10, UR6, 0x3 ;  /* 0x000000060a007c11 */ /* 0x000fe4000f8e18ff */
[----:B------:R-:W-:Y:S02]  /*50e0*/  SHF.L.U32 R5, R9, 0x1f, RZ ;  /* 0x0000001f09057819 */ /* 0x000fe400000006ff */
[----:B------:R-:W-:Y:S01]  /*50f0*/  PLOP3.LUT P0, PT, PT, PT, UP3, 0x80, 0x8 ;  /* 0x000000000008781c */ /* 0x000fe20003f0f038 */
[----:B------:R-:W-:Y:S01]  /*5100*/  VIADD R3, R0, 0x390 ;  /* 0x0000039000037836 */ /* 0x000fe20000000000 */
[----:B-1----:R-:W1:Y:S02]  /*5110*/  SYNCS.PHASECHK.TRANS64.TRYWAIT P1, [R0+URZ+0x380], R5 ;  /* 0x00038005000075a7 */ /* 0x002e6400080211ff */
[----:B-1--4-:R-:W-:Y:S09]  /*5120*/  @!P1 BRA `(.L_x_104) ;  /* 0x0000004800049947 */ /* 0x012ff20003800000 */
.L_x_261:
[----:B------:R-:W-:Y:S01]  /*5130*/  LEA R4, R10, UR6, 0x4 ;  /* 0x000000060a047c11 */ /* 0x000fe2000f8e20ff */
[----:B------:R-:W-:Y:S01]  /*5140*/  @UP3 ULEA UR4, UR17, UR6, 0x3 ;  /* 0x0000000611043291 */ /* 0x000fe2000f8e18ff */
[----:B------:R-:W-:Y:S01]  /*5150*/  PLOP3.LUT P2, PT, PT, PT, PT, 0x80, 0x8 ;  /* 0x000000000008781c */ /* 0x000fe20003f4f070 */
[----:B------:R-:W-:Y:S01]  /*5160*/  ULEA UR9, UR18, UR6, 0x3 ;  /* 0x0000000612097291 */ /* 0x000fe2000f8e18ff */
[----:B------:R-:W-:Y:S02]  /*5170*/  PRMT R3, RZ, 0x654, R3 ;  /* 0x00000654ff037816 */ /* 0x000fe40000000003 */
[----:B-1----:R-:W1:Y:S01]  /*5180*/  LDS.128 R4, [R4+0x410] ;  /* 0x0004100004047984 */ /* 0x002e620000000c00 */
[----:B------:R-:W-:Y:S02]  /*5190*/  @P0 SHF.L.U32 R2, R8, 0x1f, RZ ;  /* 0x0000001f08020819 */ /* 0x000fe400000006ff */
[----:B------:R-:W-:Y:S01]  /*51a0*/  SHF.L.U32 R0, R11, 0x1f, RZ ;  /* 0x0000001f0b007819 */ /* 0x000fe200000006ff */
[----:B------:R-:W-:Y:S01]  /*51b0*/  @!PT LDS RZ, [RZ] ;  /* 0x00000000fffff984 */ /* 0x000fe20000000800 */
[----:B------:R-:W-:Y:S01]  /*51c0*/  @!PT LDS RZ, [RZ] ;  /* 0x00000000fffff984 */ /* 0x000fe20000000800 */
[----:B------:R-:W-:Y:S01]  /*51d0*/  @!PT LDS RZ, [RZ] ;  /* 0x00000000fffff984 */ /* 0x000fe20000000800 */
[----:B------:R-:W-:Y:S01]  /*51e0*/  @!PT LDS RZ, [RZ] ;  /* 0x00000000fffff984 */ /* 0x000fe20000000800 */
[----:B------:R2:W-:Y:S06]  /*51f0*/  MEMBAR.ALL.CTA ;  /* 0x0000000000007992 */ /* 0x0005ec0000008000 */
[----:B--2---:R-:W2:Y:S02]  /*5200*/  FENCE.VIEW.ASYNC.S ;  /* 0x00000000000073c6 */ /* 0x004ea40000000000 */
[----:B--2---:R2:W-:Y:S01]  /*5210*/  SYNCS.ARRIVE.TRANS64.RED.A1T0 RZ, [R3+URZ], RZ ;  /* 0x000000ff03ff79a7 */ /* 0x0045e200081004ff */
[----:B------:R2:W4:Y:S01]  /*5220*/  @P0 SYNCS.PHASECHK.TRANS64.TRYWAIT P2, [UR4], R2 ;  /* 0x00000002ff0005a7 */ /* 0x0005220008041104 */
[----:B-1----:R-:W-:Y:S01]  /*5230*/  LOP3.LUT P1, RZ, R6, 0x1, RZ, 0xc0, !PT ;  /* 0x0000000106ff7812 */ /* 0x002fe2000782c0ff */
[----:B------:R-:W1:Y:S02]  /*5240*/  SYNCS.PHASECHK.TRANS64.TRYWAIT P0, [UR9+0x3c0], R0 ;  /* 0x0003c000ff0075a7 */ /* 0x000e640008001109 */
[----:B-12-4-:R-:W-:Y:S10]  /*5250*/  @!P0 BRA `(.L_x_105) ;  /* 0x0000004400cc8947 */ /* 0x016ff40003800000 */
.L_x_263:
[----:B------:R-:W-:Y:S01]  /*5260*/  IADD3 R10, PT, PT, R10, 0x1, RZ ;  /* 0x000000010a0a7810 */ /* 0x000fe20007ffe0ff */
[----:B------:R-:W-:Y:S06]  /*5270*/  BRA.U !UP3, `(.L_x_106) ;  /* 0x000000010ba07547 */ /* 0x000fec000b800000 */
[----:B------:R-:W-:Y:S02]  /*5280*/  ULEA.HI UR8, UR18, UR18, URZ, 0x1 ;  /* 0x0000001212087291 */ /* 0x000fe4000f8f08ff */
[----:B------:R-:W-:Y:S02]  /*5290*/  UPLOP3.LUT UP4, UPT, UPT, UPT, UPT, 0x40, 0x4 ;  /* 0x000000000004789c */ /* 0x000fe40003f8e870 */
[----:B------:R-:W-:Y:S02]  /*52a0*/  USHF.L.U32 UR4, UR8, 0x5, URZ ;  /* 0x0000000508047899 */ /* 0x000fe400080006ff */
[----:B------:R-:W-:Y:S02]  /*52b0*/  ULOP3.LUT UR8, UR8, 0xffe, URZ, 0xc0, !UPT ;  /* 0x00000ffe08087892 */ /* 0x000fe4000f8ec0ff */
[----:B------:R-:W-:Y:S02]  /*52c0*/  ULOP3.LUT UR4, UR4, 0xffffffc0, URZ, 0xc0, !UPT ;  /* 0xffffffc004047892 */ /* 0x000fe4000f8ec0ff */
[----:B------:R-:W-:-:S02]  /*52d0*/  UIADD3 UR8, UPT, UPT, -UR8, UR18, URZ ;  /* 0x0000001208087290 */ /* 0x000fc4000fffe1ff */
[----:B------:R-:W-:Y:S01]  /*52e0*/  UIADD3 UR4, UPT, UPT, UR19, UR4, URZ ;  /* 0x0000000413047290 */ /* 0x000fe2000fffe0ff */
[----:B------:R-:W-:Y:S01]  /*52f0*/  UMOV UR16, UR10 ;  /* 0x0000000a00107c82 */ /* 0x000fe20008000000 */
[----:B------:R-:W-:Y:S02]  /*5300*/  UMOV UR15, UR5 ;  /* 0x00000005000f7c82 */ /* 0x000fe40008000000 */
[----:B------:R-:W-:Y:S01]  /*5310*/  ULEA UR8, UR8, UR4, 0x14 ;  /* 0x0000000408087291 */ /* 0x000fe2000f8ea0ff */
[----:B------:R-:W-:-:S11]  /*5320*/  UMOV UR14, UR17 ;  /* 0x00000011000e7c82 */ /* 0x000fd60008000000 */
.L_x_109:
[----:B------:R-:W-:Y:S02]  /*5330*/  UIADD3 UR16, UPT, UPT, UR16, 0x1, URZ ;  /* 0x0000000110107890 */ /* 0x000fe4000fffe0ff */
[----:B--2---:R-:W-:Y:S02]  /*5340*/  ULEA UR7, UR14, UR6, 0x3 ;  /* 0x000000060e077291 */ /* 0x004fe4000f8e18ff */
[----:B------:R-:W-:Y:S01]  /*5350*/  UISETP.NE.AND UP0, UPT, UR16, URZ, UPT ;  /* 0x000000ff1000728c */ /* 0x000fe2000bf05270 */
[----:B----4-:R-:W-:Y:S10]  /*5360*/  @P2 BRA `(.L_x_107) ;  /* 0x00000000000c2947 */ /* 0x010ff40003800000 */
[----:B-1----:R-:W-:Y:S04]  /*5370*/  SHF.L.U32 R3, R8, 0x1f, RZ ;  /* 0x0000001f08037819 */ /* 0x002fe800000006ff */
[----:B------:R-:W1:Y:S02]  /*5380*/  SYNCS.PHASECHK.TRANS64.TRYWAIT P0, [UR7], R3 ;  /* 0x00000003ff0075a7 */ /* 0x000e640008001107 */
[----:B-1----:R-:W-:Y:S05]  /*5390*/  @!P0 BRA `(.L_x_108) ;  /* 0x0000004400948947 */ /* 0x002fea0003800000 */
.L_x_107:
[----:B------:R-:W-:Y:S01]  /*53a0*/  UISETP.NE.AND UP1, UPT, UR15, 0x1, UPT ;  /* 0x000000010f00788c */ /* 0x000fe2000bf25270 */
[----:B------:R-:W-:Y:S01]  /*53b0*/  PLOP3.LUT P2, PT, PT, PT, PT, 0x80, 0x8 ;  /* 0x000000000008781c */ /* 0x000fe20003f4f070 */
[----:B------:R-:W-:Y:S02]  /*53c0*/  UIADD3 UR17, UPT, UPT, UR14, 0x1, URZ ;  /* 0x000000010e117890 */ /* 0x000fe4000fffe0ff */
[----:B------:R-:W-:Y:S02]  /*53d0*/  ULEA UR22, UR14, UR12, 0x7 ;  /* 0x0000000c0e167291 */ /* 0x000fe4000f8e38ff */
[----:B------:R-:W-:Y:S01]  /*53e0*/  UISETP.NE.AND UP2, UPT, UR17, 0x36, UPT ;  /* 0x000000361100788c */ /* 0x000fe2000bf45270 */
[----:B------:R-:W-:Y:S01]  /*53f0*/  PLOP3.LUT P0, PT, PT, PT, UP1, 0x80, 0x8 ;  /* 0x000000000008781c */ /* 0x000fe20003f0f018 */
[----:B------:R-:W-:Y:S02]  /*5400*/  ULEA UR24, UR14, UR11, 0x7 ;  /* 0x0000000b0e187291 */ /* 0x000fe4000f8e38ff */
[----:B------:R-:W-:Y:S02]  /*5410*/  USEL UR13, URZ, 0x1, UP2 ;  /* 0x00000001ff0d7887 */ /* 0x000fe40009000000 */
[----:B------:R-:W-:Y:S02]  /*5420*/  USEL UR17, UR17, URZ, UP2 ;  /* 0x000000ff11117287 */ /* 0x000fe40009000000 */
[----:B------:R-:W-:Y:S02]  /*5430*/  UIADD3 UR7, UPT, UPT, UR7, 0x1b0, URZ ;  /* 0x000001b007077890 */ /* 0x000fe4000fffe0ff */
[----:B------:R-:W-:Y:S01]  /*5440*/  @UP1 ULEA UR4, UR17, UR6, 0x3 ;  /* 0x0000000611041291 */ /* 0x000fe2000f8e18ff */
[----:B------:R-:W-:Y:S01]  /*5450*/  LOP3.LUT R8, R8, UR13, RZ, 0x3c, !PT ;  /* 0x0000000d08087c12 */ /* 0x000fe2000f8e3cff */
[----:B------:R-:W-:Y:S01]  /*5460*/  UMOV UR23, 0xc0004010 ;  /* 0xc000401000177882 */ /* 0x000fe20000000000 */
[----:B------:R-:W-:Y:S01]  /*5470*/  UMOV UR25, 0xc0004010 ;  /* 0xc000401000197882 */ /* 0x000fe20000000000 */
[----:B------:R-:W-:Y:S01]  /*5480*/  UIADD3 UR15, UPT, UPT, UR15, -0x1, URZ ;  /* 0xffffffff0f0f7890 */ /* 0x000fe2000fffe0ff */
[----:B-1----:R-:W-:Y:S01]  /*5490*/  @P0 SHF.L.U32 R0, R8, 0x1f, RZ ;  /* 0x0000001f08000819 */ /* 0x002fe200000006ff */
[----:B------:R-:W-:Y:S03]  /*54a0*/  UMOV UR14, UR17 ;  /* 0x00000011000e7c82 */ /* 0x000fe60008000000 */
[----:B------:R2:W4:Y:S01]  /*54b0*/  @P0 SYNCS.PHASECHK.TRANS64.TRYWAIT P2, [UR4], R0 ;  /* 0x00000000ff0005a7 */ /* 0x0005220008041104 */
[----:B------:R2:W-:Y:S01]  /*54c0*/  UTCQMMA gdesc[UR24], gdesc[UR22], tmem[UR8], tmem[UR20], idesc[UR21], UP4 ;  /* 0x00ff1416180075ea */ /* 0x0005e2000a000308 */
[----:B------:R-:W-:Y:S01]  /*54d0*/  UPLOP3.LUT UP4, UPT, UPT, UPT, UPT, 0x80, 0x8 ;  /* 0x000000000008789c */ /* 0x000fe20003f8f070 */
[----:B------:R2:W-:Y:S01]  /*54e0*/  UTCBAR [UR7], URZ ;  /* 0x000000ff070073e9 */ /* 0x0005e200080000ff */
[----:B------:R-:W-:Y:S09]  /*54f0*/  BRA.U UP0, `(.L_x_109) ;  /* 0xfffffffd008c7547 */ /* 0x000ff2000b83ffff */
.L_x_106:
[----:B------:R-:W-:Y:S01]  /*5500*/  UIADD3 UR18, UPT, UPT, UR18, 0x1, URZ ;  /* 0x0000000112127890 */ /* 0x000fe2000fffe0ff */
[C---:B------:R-:W-:Y:S01]  /*5510*/  ISETP.NE.AND P0, PT, R10.reuse, 0x2, PT ;  /* 0x000000020a00780c */ /* 0x040fe20003f05270 */
[----:B------:R-:W-:Y:S02]  /*5520*/  UIADD3 UR9, UPT, UPT, UR9, 0x3a0, URZ ;  /* 0x000003a009097890 */ /* 0x000fe4000fffe0ff */
[----:B------:R-:W-:Y:S01]  /*5530*/  UISETP.NE.AND UP0, UPT, UR18, 0x4, UPT ;  /* 0x000000041200788c */ /* 0x000fe2000bf05270 */
[----:B-12---:R-:W-:Y:S02]  /*5540*/  SEL R0, RZ, 0x1, P0 ;  /* 0x00000001ff007807 */ /* 0x006fe40000000000 */
[----:B------:R-:W-:Y:S01]  /*5550*/  SEL R10, R10, RZ, P0 ;  /* 0x000000ff0a0a7207 */ /* 0x000fe20000000000 */
[----:B------:R-:W-:Y:S01]  /*5560*/  USEL UR4, URZ, 0x1, UP0 ;  /* 0x00000001ff047887 */ /* 0x000fe20008000000 */
[----:B------:R-:W-:Y:S01]  /*5570*/  LOP3.LUT R9, R9, R0, RZ, 0x3c, !PT ;  /* 0x0000000009097212 */ /* 0x000fe200078e3cff */
[----:B------:R-:W-:Y:S01]  /*5580*/  USEL UR18, UR18, URZ, UP0 ;  /* 0x000000ff12127287 */ /* 0x000fe20008000000 */
[----:B------:R1:W-:Y:S03]  /*5590*/  UTCBAR [UR9], URZ ;  /* 0x000000ff090073e9 */ /* 0x0003e600080000ff */
[----:B------:R-:W-:Y:S01]  /*55a0*/  LOP3.LUT R11, R11, UR4, RZ, 0x3c, !PT ;  /* 0x000000040b0b7c12 */ /* 0x000fe2000f8e3cff */
[----:B------:R-:W-:Y:S07]  /*55b0*/  @P1 BRA `(.L_x_110) ;  /* 0xfffffff800c41947 */ /* 0x000fee000383ffff */
[----:B------:R-:W2:Y:S01]  /*55c0*/  S2UR UR4, SR_CgaCtaId ;  /* 0x00000000000479c3 */ /* 0x000ea20000008800 */
[----:B------:R-:W-:Y:S01]  /*55d0*/  ELECT P0, URZ, PT ;  /* 0x0000000000ff782f */ /* 0x000fe20003800000 */
[----:B------:R-:W-:Y:S01]  /*55e0*/  IMAD.MOV.U32 R0, RZ, RZ, 0x1 ;  /* 0x00000001ff007424 */ /* 0x000fe200078e00ff */
[----:B------:R-:W-:Y:S01]  /*55f0*/  UIADD3 UR6, UPT, UPT, UR6, 0x3c0, URZ ;  /* 0x000003c006067890 */ /* 0x000fe2000fffe0ff */
[----:B------:R-:W-:Y:S01]  /*5600*/  SHF.L.U32 R3, R11, 0x1f, RZ ;  /* 0x0000001f0b037819 */ /* 0x000fe200000006ff */
[----:B------:R-:W-:-:S03]  /*5610*/  UMOV UR5, 0x40 ;  /* 0x0000004000057882 */ /* 0x000fc60000000000 */
[----:B------:R-:W-:Y:S01]  /*5620*/  UVIRTCOUNT.DEALLOC.SMPOOL 0x80 ;  /* 0x000000800000784c */ /* 0x000fe20000000000 */
[----:B--2---:R-:W-:Y:S02]  /*5630*/  ULEA UR4, UR4, UR5, 0x18 ;  /* 0x0000000504047291 */ /* 0x004fe4000f8ec0ff */
[----:B------:R-:W-:-:S07]  /*5640*/  ULEA UR5, UR18, UR6, 0x3 ;  /* 0x0000000612057291 */ /* 0x000fce000f8e18ff */
[----:B------:R2:W-:Y:S02]  /*5650*/  @P0 STS.U8 [UR4+0x1c], R0 ;  /* 0x00001c00ff000988 */ /* 0x0005e40008000004 */
[----:B------:R-:W3:Y:S02]  /*5660*/  SYNCS.PHASECHK.TRANS64.TRYWAIT P0, [UR5], R3 ;  /* 0x00000003ff0075a7 */ /* 0x000ee40008001105 */
[----:B--23--:R-:W-:Y:S05]  /*5670*/  @!P0 BRA `(.L_x_111) ;  /* 0x0000004000f48947 */ /* 0x00cfea0003800000 */
.L_x_266:
[----:B------:R-:W-:-:S04]  /*5680*/  UIADD3 UR7, UPT, UPT, UR18, 0x1, URZ ;  /* 0x0000000112077890 */ /* 0x000fc8000fffe0ff */
[----:B------:R-:W-:-:S04]  /*5690*/  UISETP.NE.AND UP0, UPT, UR7, 0x4, UPT ;  /* 0x000000040700788c */ /* 0x000fc8000bf05270 */
[----:B------:R-:W-:Y:S02]  /*56a0*/  USEL UR8, URZ, 0x1, UP0 ;  /* 0x00000001ff087887 */ /* 0x000fe40008000000 */
[----:B------:R-:W-:-:S04]  /*56b0*/  USEL UR7, UR7, URZ, UP0 ;  /* 0x000000ff07077287 */ /* 0x000fc80008000000 */
[----:B------:R-:W-:Y:S01]  /*56c0*/  ULEA UR5, UR7, UR6, 0x3 ;  /* 0x0000000607057291 */ /* 0x000fe2000f8e18ff */
[----:B------:R-:W-:-:S04]  /*56d0*/  LOP3.LUT R2, R11, UR8, RZ, 0x3c, !PT ;  /* 0x000000080b027c12 */ /* 0x000fc8000f8e3cff */
[----:B--2---:R-:W-:-:S04]  /*56e0*/  SHF.L.U32 R3, R2, 0x1f, RZ ;  /* 0x0000001f02037819 */ /* 0x004fc800000006ff */
[----:B------:R-:W2:Y:S02]  /*56f0*/  SYNCS.PHASECHK.TRANS64.TRYWAIT P0, [UR5], R3 ;  /* 0x00000003ff0075a7 */ /* 0x000ea40008001105 */
[----:B--2---:R-:W-:Y:S05]  /*5700*/  @!P0 BRA `(.L_x_112) ;  /* 0x0000004000e88947 */ /* 0x004fea0003800000 */
.L_x_268:
        /* <DEDUP_REMOVED lines=9> */
.L_x_270:
[----:B------:R-:W-:-:S04]  /*57a0*/  UIADD3 UR7, UPT, UPT, UR7, 0x1, URZ ;  /* 0x0000000107077890 */ /* 0x000fc8000fffe0ff */
[----:B------:R-:W-:-:S04]  /*57b0*/  UISETP.NE.AND UP0, UPT, UR7, 0x4, UPT ;  /* 0x000000040700788c */ /* 0x000fc8000bf05270 */
[----:B------:R-:W-:Y:S02]  /*57c0*/  USEL UR5, URZ, 0x1, UP0 ;  /* 0x00000001ff057887 */ /* 0x000fe40008000000 */
[----:B------:R-:W-:-:S04]  /*57d0*/  USEL UR7, UR7, URZ, UP0 ;  /* 0x000000ff07077287 */ /* 0x000fc80008000000 */
[----:B------:R-:W-:Y:S01]  /*57e0*/  ULEA UR7, UR7, UR6, 0x3 ;  /* 0x0000000607077291 */ /* 0x000fe2000f8e18ff */
[----:B--2---:R-:W-:-:S04]  /*57f0*/  LOP3.LUT R3, R2, UR5, RZ, 0x3c, !PT ;  /* 0x0000000502037c12 */ /* 0x004fc8000f8e3cff */
[----:B------:R-:W-:-:S04]  /*5800*/  SHF.L.U32 R3, R3, 0x1f, RZ ;  /* 0x0000001f03037819 */ /* 0x000fc800000006ff */
[----:B------:R-:W2:Y:S02]  /*5810*/  SYNCS.PHASECHK.TRANS64.TRYWAIT P0, [UR7], R3 ;  /* 0x00000003ff0075a7 */ /* 0x000ea40008001107 */
[----:B--2---:R-:W-:Y:S05]  /*5820*/  @!P0 BRA `(.L_x_114) ;  /* 0x0000004000d08947 */ /* 0x004fea0003800000 */
.L_x_272:
[----:B------:R-:W-:Y:S01]  /*5830*/  NOP ;  /* 0x0000000000007918 */ /* 0x000fe20000000000 */
[----:B--2---:R-:W2:Y:S01]  /*5840*/  LDS R0, [UR4+0x14] ;  /* 0x00001404ff007984 */ /* 0x004ea20008000800 */
[----:B------:R-:W-:Y:S01]  /*5850*/  ULOP3.LUT UR6, UR19, 0xffff, URZ, 0xc0, !UPT ;  /* 0x0000ffff13067892 */ /* 0x000fe2000f8ec0ff */
[----:B------:R-:W-:Y:S01]  /*5860*/  UMOV UR8, 0xffff ;  /* 0x0000ffff00087882 */ /* 0x000fe20000000000 */
[----:B------:R-:W-:Y:S02]  /*5870*/  UMOV UR5, 0x1 ;  /* 0x0000000100057882 */ /* 0x000fe40000000000 */
[----:B------:R-:W-:-:S04]  /*5880*/  USHF.R.U32.HI UR6, URZ, 0x5, UR6 ;  /* 0x00000005ff067899 */ /* 0x000fc80008011606 */
[----:B------:R-:W-:Y:S02]  /*5890*/  USHF.L.U32 UR8, UR8, UR6, URZ ;  /* 0x0000000608087299 */ /* 0x000fe400080006ff */
[----:B------:R-:W-:-:S04]  /*58a0*/  USHF.L.U32 UR5, UR5, UR6, URZ ;  /* 0x0000000605057299 */ /* 0x000fc800080006ff */
[----:B--2---:R-:W-:-:S04]  /*58b0*/  LOP3.LUT R0, R0, UR8, RZ, 0xc0, !PT ;  /* 0x0000000800007c12 */ /* 0x004fc8000f8ec0ff */
[----:B------:R-:W-:-:S13]  /*58c0*/  ISETP.NE.AND P0, PT, R0, UR8, PT ;  /* 0x0000000800007c0c */ /* 0x000fda000bf05270 */
[----:B------:R-:W-:Y:S05]  /*58d0*/  @P0 BRA `(.L_x_115) ;  /* 0x0000000000580947 */ /* 0x000fea0003800000 */
[----:B------:R-:W2:Y:S02]  /*58e0*/  LDS R0, [UR4+0x18] ;  /* 0x00001804ff007984 */ /* 0x000ea40008000800 */
[----:B--2---:R-:W-:-:S04]  /*58f0*/  LOP3.LUT R0, R0, UR5, RZ, 0xc0, !PT ;  /* 0x0000000500007c12 */ /* 0x004fc8000f8ec0ff */
[----:B------:R-:W-:-:S13]  /*5900*/  ISETP.NE.AND P0, PT, R0, UR5, PT ;  /* 0x0000000500007c0c */ /* 0x000fda000bf05270 */
[----:B------:R-:W-:Y:S05]  /*5910*/  @P0 BRA `(.L_x_116) ;  /* 0x00000000003c0947 */ /* 0x000fea0003800000 */
[----:B------:R-:W2:Y:S01]  /*5920*/  S2R R2, SR_LANEID ;  /* 0x0000000000027919 */ /* 0x000ea20000000000 */
[----:B------:R-:W-:Y:S01]  /*5930*/  ULOP3.LUT UR8, URZ, UR8, URZ, 0x33, !UPT ;  /* 0x00000008ff087292 */ /* 0x000fe2000f8e33ff */
[----:B------:R-:W-:Y:S01]  /*5940*/  LOP3.LUT R4, RZ, UR5, RZ, 0x33, !PT ;  /* 0x00000005ff047c12 */ /* 0x000fe2000f8e33ff */
[----:B------:R-:W-:Y:S02]  /*5950*/  VOTEU.ANY UR7, UPT, PT ;  /* 0x0000000000077886 */ /* 0x000fe400038e0100 */
[----:B------:R-:W-:Y:S01]  /*5960*/  UFLO.U32 UR7, UR7 ;  /* 0x00000007000772bd */ /* 0x000fe200080e0000 */
[----:B------:R-:W3:Y:S01]  /*5970*/  REDUX UR5, R4 ;  /* 0x00000000040573c4 */ /* 0x000ee20000000000 */
[----:B------:R-:W-:-:S06]  /*5980*/  IMAD.U32 R0, RZ, RZ, UR8 ;  /* 0x00000008ff007e24 */ /* 0x000fcc000f8e00ff */
[----:B------:R1:W-:Y:S01]  /*5990*/  UTCATOMSWS.AND URZ, UR8 ;  /* 0x0000000800ff79e3 */ /* 0x0003e20008000000 */
[----:B------:R-:W4:Y:S01]  /*59a0*/  REDUX UR6, R0 ;  /* 0x00000000000673c4 */ /* 0x000f220000000000 */
[----:B--2---:R-:W-:Y:S01]  /*59b0*/  ISETP.EQ.U32.AND P0, PT, R2, UR7, PT ;  /* 0x0000000702007c0c */ /* 0x004fe2000bf02070 */
[----:B---3--:R-:W-:Y:S01]  /*59c0*/  IMAD.U32 R2, RZ, RZ, UR5 ;  /* 0x00000005ff027e24 */ /* 0x008fe2000f8e00ff */
[----:B----4-:R-:W-:-:S11]  /*59d0*/  MOV R3, UR6 ;  /* 0x0000000600037c02 */ /* 0x010fd60008000f00 */
[----:B------:R1:W-:Y:S04]  /*59e0*/  @P0 ATOMS.AND RZ, [UR4+0x14], R3 ;  /* 0x00001403ffff098c */ /* 0x0003e8000a800004 */
[----:B------:R1:W-:Y:S01]  /*59f0*/  @P0 ATOMS.AND RZ, [UR4+0x18], R2 ;  /* 0x00001802ffff098c */ /* 0x0003e2000a800004 */
[----:B------:R-:W-:Y:S05]  /*5a00*/  BRA `(.L_x_117) ;  /* 0x0000000000147947 */ /* 0x000fea0003800000 */
.L_x_116:
[----:B------:R-:W-:Y:S02]  /*5a10*/  MOV R2, 0x5a30 ;  /* 0x00005a3000027802 */ /* 0x000fe40000000f00 */
[----:B-1--45:R-:W-:Y:S05]  /*5a20*/  CALL.REL.NOINC `($__internal_0_$__cuda_sm10x_tcgen05_guardrail_trap_col_being_dealloced_not_returned_by_alloc) ;  /* 0x0000004000ec7944 */ /* 0x032fea0003c00000 */
[----:B------:R-:W-:Y:S05]  /*5a30*/  BRA `(.L_x_117) ;  /* 0x0000000000087947 */ /* 0x000fea0003800000 */
.L_x_115:
[----:B------:R-:W-:Y:S02]  /*5a40*/  MOV R2, 0x5a60 ;  /* 0x00005a6000027802 */ /* 0x000fe40000000f00 */
[----:B-1--45:R-:W-:Y:S05]  /*5a50*/  CALL.REL.NOINC `($__internal_2_$__cuda_sm10x_tcgen05_guardrail_trap_unallocated_columns_being_dealloced) ;  /* 0x0000004000f87944 */ /* 0x032fea0003c00000 */
.L_x_117:
[----:B------:R-:W-:Y:S01]  /*5a60*/  NOP ;  /* 0x0000000000007918 */ /* 0x000fe20000000000 */
[----:B-1----:R-:W-:Y:S05]  /*5a70*/  EXIT ;  /* 0x000000000000794d */ /* 0x002fea0003800000 */
.L_x_99:
[----:B------:R-:W-:-:S09]  /*5a80*/  UISETP.NE.OR UP2, UPT, UR8, 0x3, !UP2 ;  /* 0x000000030800788c */ /* 0x000fd2000d745670 */
[----:B------:R-:W-:Y:S05]  /*5a90*/  BRA.U UP2, `(.L_x_118) ;  /* 0x0000000902c87547 */ /* 0x000fea000b800000 */
[----:B------:R-:W1:Y:S01]  /*5aa0*/  LDCU.64 UR6, c[0x0][0x888] ;  /* 0x00011100ff0677ac */ /* 0x000e620008000a00 */
[----:B------:R-:W2:Y:S01]  /*5ab0*/  LDC R0, c[0x0][0xb30] ;  /* 0x0002cc00ff007b82 */ /* 0x000ea20000000800 */
[----:B------:R-:W-:Y:S01]  /*5ac0*/  IMAD.MOV.U32 R30, RZ, RZ, 0x1 ;  /* 0x00000001ff1e7424 */ /* 0x000fe200078e00ff */
[----:B------:R-:W-:Y:S01]  /*5ad0*/  CS2R R28, SRZ ;  /* 0x00000000001c7805 */ /* 0x000fe2000001ff00 */
[----:B------:R-:W4:Y:S01]  /*5ae0*/  LDCU.64 UR4, c[0x0][0x890] ;  /* 0x00011200ff0477ac */ /* 0x000f220008000a00 */
[----:B------:R-:W-:Y:S01]  /*5af0*/  IMAD.MOV.U32 R25, RZ, RZ, 0x1000 ;  /* 0x00001000ff197424 */ /* 0x000fe200078e00ff */
[----:B------:R-:W-:-:S03]  /*5b00*/  UMOV UR8, 0x400 ;  /* 0x0000040000087882 */ /* 0x000fc60000000000 */
[----:B------:R-:W3:Y:S01]  /*5b10*/  LDC R19, c[0x0][0x370] ;  /* 0x0000dc00ff137b82 */ /* 0x000ee20000000800 */
[----:B------:R-:W-:-:S07]  /*5b20*/  UPLOP3.LUT UP1, UPT, UPT, UPT, UPT, 0x40, 0x4 ;  /* 0x000000000004789c */ /* 0x000fce0003f2e870 */
[----:B------:R-:W3:Y:S01]  /*5b30*/  LDC R2, c[0x0][0xb0c] ;  /* 0x0002c300ff027b82 */ /* 0x000ee20000000800 */
[----:B-1----:R-:W-:Y:S02]  /*5b40*/  UISETP.NE.U32.AND UP2, UPT, UR6, URZ, UPT ;  /* 0x000000ff0600728c */ /* 0x002fe4000bf45070 */
[----:B------:R-:W-:Y:S02]  /*5b50*/  ULEA UR6, UR37, UR8, 0x18 ;  /* 0x0000000825067291 */ /* 0x000fe4000f8ec0ff */
[----:B------:R-:W-:Y:S02]  /*5b60*/  UISETP.NE.AND.EX UP2, UPT, UR7, URZ, UPT, UP2 ;  /* 0x000000ff0700728c */ /* 0x000fe4000bf45320 */
[----:B------:R-:W-:Y:S01]  /*5b70*/  UIADD3 UR7, UPT, UPT, UR6, 0x360, URZ ;  /* 0x0000036006077890 */ /* 0x000fe2000fffe0ff */
[----:B------:R-:W1:Y:S01]  /*5b80*/  LDC R18, c[0x0][0xb20] ;  /* 0x0002c800ff127b82 */ /* 0x000e620000000800 */
[----:B----4-:R-:W-:Y:S01]  /*5b90*/  UISETP.NE.U32.AND UP3, UPT, UR4, URZ, UPT ;  /* 0x000000ff0400728c */ /* 0x010fe2000bf65070 */
[----:B--2---:R-:W-:Y:S01]  /*5ba0*/  ISETP.NE.AND P1, PT, R0, 0x1, PT ;  /* 0x000000010000780c */ /* 0x004fe20003f25270 */
[----:B------:R-:W-:-:S02]  /*5bb0*/  UPRMT UR37, UR37, 0x654, UR7 ;  /* 0x0000065425257896 */ /* 0x000fc40008000007 */
[----:B------:R-:W-:-:S03]  /*5bc0*/  UISETP.NE.AND.EX UP3, UPT, UR5, URZ, UPT, UP3 ;  /* 0x000000ff0500728c */ /* 0x000fc6000bf65330 */
[----:B------:R-:W2:Y:S08]  /*5bd0*/  LDC.64 R32, c[0x0][0x348] ;  /* 0x0000d200ff207b82 */ /* 0x000eb00000000a00 */
[----:B------:R-:W4:Y:S08]  /*5be0*/  LDC.64 R16, c[0x0][0xb10] ;  /* 0x0002c400ff107b82 */ /* 0x000f300000000a00 */
[----:B------:R-:W1:Y:S08]  /*5bf0*/  LDC.64 R6, c[0x0][0xb18] ;  /* 0x0002c600ff067b82 */ /* 0x000e700000000a00 */
[----:B------:R-:W1:Y:S08]  /*5c00*/  LDC.64 R4, c[0x0][0xb28] ;  /* 0x0002ca00ff047b82 */ /* 0x000e700000000a00 */
[----:B---3--:R-:W1:Y:S02]  /*5c10*/  LDC R24, c[0x0][0x374] ;  /* 0x0000dd00ff187b82 */ /* 0x008e640000000800 */
.L_x_126:
[C---:B------:R-:W-:Y:S02]  /*5c20*/  LEA R0, R29.reuse, UR6, 0x3 ;  /* 0x000000061d007c11 */ /* 0x040fe4000f8e18ff */
[----:B------:R-:W-:Y:S02]  /*5c30*/  SHF.L.U32 R3, R28, 0x1f, RZ ;  /* 0x0000001f1c037819 */ /* 0x000fe400000006ff */
[----:B------:R-:W-:Y:S02]  /*5c40*/  LEA R20, R29, UR6, 0x4 ;  /* 0x000000061d147c11 */ /* 0x000fe4000f8e20ff */
[----:B---3--:R-:W3:Y:S02]  /*5c50*/  SYNCS.PHASECHK.TRANS64.TRYWAIT P0, [R0+URZ+0x380], R3 ;  /* 0x00038003000075a7 */ /* 0x008ee400080011ff */
[----:B---3--:R-:W-:Y:S05]  /*5c60*/  @!P0 BRA `(.L_x_119) ;  /* 0x0000003c00d88947 */ /* 0x008fea0003800000 */
.L_x_273:
[----:B------:R-:W-:Y:S01]  /*5c70*/  ISETP.GE.AND P0, PT, R40, 0x1, PT ;  /* 0x000000012800780c */ /* 0x000fe20003f06270 */
[----:B------:R-:W1:Y:S01]  /*5c80*/  LDS.128 R20, [R20+0x410] ;  /* 0x0004100014147984 */ /* 0x000e620000000c00 */
[----:B------:R-:W-:Y:S01]  /*5c90*/  ISETP.NE.U32.AND P4, PT, RZ, UR4, PT ;  /* 0x00000004ff007c0c */ /* 0x000fe2000bf85070 */
[----:B---3--:R-:W-:Y:S01]  /*5ca0*/  VIADD R0, R0, 0x390 ;  /* 0x0000039000007836 */ /* 0x008fe20000000000 */
[----:B------:R-:W-:Y:S02]  /*5cb0*/  SHF.L.U32 R26, R30, 0x1f, RZ ;  /* 0x0000001f1e1a7819 */ /* 0x000fe400000006ff */
[----:B------:R-:W-:Y:S02]  /*5cc0*/  ISETP.NE.AND.EX P4, PT, RZ, UR5, PT, P4 ;  /* 0x00000005ff007c0c */ /* 0x000fe4000bf85340 */
[----:B------:R-:W-:Y:S01]  /*5cd0*/  PRMT R0, RZ, 0x654, R0 ;  /* 0x00000654ff007816 */ /* 0x000fe20000000000 */
[----:B------:R-:W-:Y:S01]  /*5ce0*/  @!PT LDS RZ, [RZ] ;  /* 0x00000000fffff984 */ /* 0x000fe20000000800 */
[----:B------:R-:W-:Y:S01]  /*5cf0*/  @!PT LDS RZ, [RZ] ;  /* 0x00000000fffff984 */ /* 0x000fe20000000800 */
[----:B------:R-:W-:Y:S01]  /*5d00*/  @!PT LDS RZ, [RZ] ;  /* 0x00000000fffff984 */ /* 0x000fe20000000800 */
[----:B------:R-:W-:Y:S01]  /*5d10*/  @!PT LDS RZ, [RZ] ;  /* 0x00000000fffff984 */ /* 0x000fe20000000800 */
[----:B------:R3:W-:Y:S06]  /*5d20*/  MEMBAR.ALL.CTA ;  /* 0x0000000000007992 */ /* 0x0007ec0000008000 */
[----:B---3--:R-:W3:Y:S02]  /*5d30*/  FENCE.VIEW.ASYNC.S ;  /* 0x00000000000073c6 */ /* 0x008ee40000000000 */
[----:B---3--:R3:W-:Y:S01]  /*5d40*/  SYNCS.ARRIVE.TRANS64.RED.A1T0 RZ, [R0+URZ], RZ ;  /* 0x000000ff00ff79a7 */ /* 0x0087e200081004ff */
[----:B-1----:R-:W-:Y:S11]  /*5d50*/  LOP3.LUT P3, RZ, R22, 0x1, RZ, 0xc0, !PT ;  /* 0x0000000116ff7812 */ /* 0x002ff6000786c0ff */
[----:B------:R-:W-:Y:S02]  /*5d60*/  @!UPT UIADD3 URZ, UPT, UPT, URZ, URZ, URZ ;  /* 0x000000fffffff290 */ /* 0x000fe4000fffe0ff */
[----:B------:R-:W-:Y:S02]  /*5d70*/  @P3 MOV R13, R20 ;  /* 0x00000014000d3202 */ /* 0x000fe40000000f00 */
[----:B------:R-:W-:Y:S01]  /*5d80*/  @P3 LOP3.LUT R8, R21, 0xffff, RZ, 0xc0, !PT ;  /* 0x0000ffff15083812 */ /* 0x000fe200078ec0ff */
[----:B---3--:R-:W-:Y:S06]  /*5d90*/  @!P0 BRA `(.L_x_120) ;  /* 0x0000000000a48947 */ /* 0x008fec0003800000 */
[----:B------:R-:W-:Y:S01]  /*5da0*/  IMAD.HI.U32 R31, R24, R7, RZ ;  /* 0x00000007181f7227 */ /* 0x000fe200078e00ff */
[----:B------:R-:W-:Y:S02]  /*5db0*/  ISETP.NE.AND P0, PT, R6, 0x1, PT ;  /* 0x000000010600780c */ /* 0x000fe40003f05270 */
[----:B------:R-:W-:Y:S01]  /*5dc0*/  ISETP.NE.AND P2, PT, R40, 0x1, PT ;  /* 0x000000012800780c */ /* 0x000fe20003f45270 */
[----:B----4-:R-:W-:Y:S01]  /*5dd0*/  IMAD.HI.U32 R34, R19, R16, RZ ;  /* 0x0000001013227227 */ /* 0x010fe200078e00ff */
[----:B------:R-:W-:Y:S02]  /*5de0*/  SHF.R.U32.HI R31, RZ, R18, R31 ;  /* 0x00000012ff1f7219 */ /* 0x000fe4000001161f */
[----:B------:R-:W-:Y:S01]  /*5df0*/  ISETP.NE.AND P5, PT, R2, 0x1, PT ;  /* 0x000000010200780c */ /* 0x000fe20003fa5270 */
[----:B------:R-:W-:Y:S01]  /*5e00*/  IMAD.HI.U32 R36, R13, R16, RZ ;  /* 0x000000100d247227 */ /* 0x000fe200078e00ff */
[----:B------:R-:W-:Y:S02]  /*5e10*/  SHF.R.U32.HI R34, RZ, R17, R34 ;  /* 0x00000011ff227219 */ /* 0x000fe40000011622 */
[----:B------:R-:W-:Y:S01]  /*5e20*/  SEL R3, R24, R31, !P0 ;  /* 0x0000001f18037207 */ /* 0x000fe20004000000 */
[C---:B------:R-:W-:Y:S01]  /*5e30*/  IMAD.HI.U32 R31, R8.reuse, R7, RZ ;  /* 0x00000007081f7227 */ /* 0x040fe200078e00ff */
[----:B------:R-:W-:Y:S02]  /*5e40*/  SEL R11, R19, R34, !P5 ;  /* 0x00000022130b7207 */ /* 0x000fe40006800000 */
[----:B------:R-:W-:Y:S01]  /*5e50*/  SHF.R.U32.HI R36, RZ, R17, R36 ;  /* 0x00000011ff247219 */ /* 0x000fe20000011624 */
[----:B------:R-:W-:Y:S01]  /*5e60*/  IMAD.HI.U32 R38, R3, R4, RZ ;  /* 0x0000000403267227 */ /* 0x000fe200078e00ff */
[----:B------:R-:W-:Y:S03]  /*5e70*/  SHF.R.U32.HI R31, RZ, R18, R31 ;  /* 0x00000012ff1f7219 */ /* 0x000fe6000001161f */
[----:B------:R-:W-:Y:S01]  /*5e80*/  IMAD.HI.U32 R34, R11, R4, RZ ;  /* 0x000000040b227227 */ /* 0x000fe200078e00ff */
[----:B------:R-:W-:Y:S02]  /*5e90*/  @P2 SHF.R.U32.HI R3, RZ, R5, R38 ;  /* 0x00000005ff032219 */ /* 0x000fe40000011626 */
[----:B------:R-:W-:Y:S02]  /*5ea0*/  SEL R9, R8, R31, !P0 ;  /* 0x0000001f08097207 */ /* 0x000fe40004000000 */
[----:B------:R-:W-:Y:S01]  /*5eb0*/  @P2 SHF.R.U32.HI R11, RZ, R5, R34 ;  /* 0x00000005ff0b2219 */ /* 0x000fe20000011622 */
[C---:B------:R-:W-:Y:S01]  /*5ec0*/  IMAD R10, R40.reuse, R3, RZ ;  /* 0x00000003280a7224 */ /* 0x040fe200078e02ff */
[----:B------:R-:W-:Y:S01]  /*5ed0*/  SEL R3, R13, R36, !P5 ;  /* 0x000000240d037207 */ /* 0x000fe20006800000 */
[C---:B------:R-:W-:Y:S03]  /*5ee0*/  IMAD.HI.U32 R14, R9.reuse, R4, RZ ;  /* 0x00000004090e7227 */ /* 0x040fe600078e00ff */
[----:B------:R-:W-:Y:S01]  /*5ef0*/  ISETP.GE.AND P0, PT, R9, R10, PT ;  /* 0x0000000a0900720c */ /* 0x000fe20003f06270 */
[C---:B------:R-:W-:Y:S01]  /*5f00*/  IMAD R12, R40.reuse, R11, RZ ;  /* 0x0000000b280c7224 */ /* 0x040fe200078e02ff */
[-C--:B------:R-:W-:Y:S04]  /*5f10*/  SHF.R.U32.HI R14, RZ, R5.reuse, R14 ;  /* 0x00000005ff0e7219 */ /* 0x080fe8000001160e */
[----:B------:R-:W-:Y:S02]  /*5f20*/  ISETP.GE.OR P0, PT, R3, R12, P0 ;  /* 0x0000000c0300720c */ /* 0x000fe40000706670 */
[----:B------:R-:W-:Y:S05]  /*5f30*/  SEL R15, R9, R14, !P2 ;  /* 0x0000000e090f7207 */ /* 0x000fea0005000000 */
[----:B------:R-:W-:Y:S04]  /*5f40*/  IMAD.MOV R14, RZ, RZ, -R15 ;  /* 0x000000ffff0e7224 */ /* 0x000fe800078e0a0f */
[----:B------:R-:W-:Y:S02]  /*5f50*/  IMAD R14, R40, R14, R9 ;  /* 0x0000000e280e7224 */ /* 0x000fe400078e0209 */
[C---:B------:R-:W-:Y:S05]  /*5f60*/  @!P0 IMAD.HI.U32 R10, R3.reuse, R4, RZ ;  /* 0x00000004030a8227 */ /* 0x040fea00078e00ff */
[----:B------:R-:W-:Y:S04]  /*5f70*/  @!P0 SHF.R.U32.HI R10, RZ, R5, R10 ;  /* 0x00000005ff0a8219 */ /* 0x000fe8000001160a */
[----:B------:R-:W-:Y:S01]  /*5f80*/  @!P0 SEL R0, R3, R10, !P2 ;  /* 0x0000000a03008207 */ /* 0x000fe20005000000 */
[----:B------:R-:W-:Y:S03]  /*5f90*/  IMAD.MOV R10, RZ, RZ, -R3 ;  /* 0x000000ffff0a7224 */ /* 0x000fe600078e0a03 */
[----:B------:R-:W-:Y:S01]  /*5fa0*/  @!P0 IADD3 R15, PT, PT, R15, -R0, RZ ;  /* 0x800000000f0f8210 */ /* 0x000fe20007ffe0ff */
[----:B------:R-:W-:Y:S01]  /*5fb0*/  @!P0 IMAD R0, R11, R14, R0 ;  /* 0x0000000e0b008224 */ /* 0x000fe200078e0200 */
[----:B------:R-:W-:Y:S01]  /*5fc0*/  IADD3 R11, PT, PT, -R9, RZ, RZ ;  /* 0x000000ff090b7210 */ /* 0x000fe20007ffe1ff */
[----:B------:R-:W-:Y:S02]  /*5fd0*/  IMAD R13, R2, R10, R13 ;  /* 0x0000000a020d7224 */ /* 0x000fe400078e020d */
[----:B------:R-:W-:Y:S02]  /*5fe0*/  @!P0 IMAD R9, R15, R40, R3 ;  /* 0x000000280f098224 */ /* 0x000fe400078e0203 */
[----:B------:R-:W-:Y:S02]  /*5ff0*/  @!P0 IMAD.MOV.U32 R3, RZ, RZ, R0 ;  /* 0x000000ffff038224 */ /* 0x000fe400078e0000 */
[----:B------:R-:W-:Y:S02]  /*6000*/  IMAD R8, R6, R11, R8 ;  /* 0x0000000b06087224 */ /* 0x000fe400078e0208 */
[----:B------:R-:W-:Y:S02]  /*6010*/  IMAD R13, R3, R2, R13 ;  /* 0x00000002030d7224 */ /* 0x000fe400078e020d */
[----:B------:R-:W-:Y:S02]  /*6020*/  IMAD R8, R9, R6, R8 ;  /* 0x0000000609087224 */ /* 0x000fe400078e0208 */
.L_x_120:
[----:B------:R-:W-:Y:S05]  /*6030*/  BRA.U UP1, `(.L_x_121) ;  /* 0x0000000101107547 */ /* 0x000fea000b800000 */
[----:B------:R-:W-:Y:S04]  /*6040*/  MOV R0, UR13 ;  /* 0x0000000d00007c02 */ /* 0x000fe80008000f00 */
[----:B------:R-:W-:Y:S04]  /*6050*/  SHF.L.U32 R3, R0, 0x1f, RZ ;  /* 0x0000001f00037819 */ /* 0x000fe800000006ff */
[----:B------:R-:W1:Y:S02]  /*6060*/  SYNCS.PHASECHK.TRANS64.TRYWAIT P0, [UR6+0x378], R3 ;  /* 0x00037803ff0075a7 */ /* 0x000e640008001106 */
[----:B-1----:R-:W-:Y:S05]  /*6070*/  @!P0 BRA `(.L_x_122) ;  /* 0x0000003800e88947 */ /* 0x002fea0003800000 */
.L_x_121:
[----:B------:R-:W-:Y:S05]  /*6080*/  BRA.U !UP3, `(.L_x_123) ;  /* 0x000000010b347547 */ /* 0x000fea000b800000 */
[----:B------:R-:W-:Y:S01]  /*6090*/  UPLOP3.LUT UP0, UPT, UPT, UPT, UP2, 0x80, 0x8 ;  /* 0x000000000008789c */ /* 0x000fe20003f0f020 */
[----:B-1----:R-:W-:Y:S02]  /*60a0*/  HFMA2 R0, -RZ, RZ, 0, 5.9604644775390625e-08 ;  /* 0x00000001ff007431 */ /* 0x002fe400000001ff */
[----:B------:R-:W-:Y:S03]  /*60b0*/  IMAD.MOV.U32 R96, RZ, RZ, 0x1 ;  /* 0x00000001ff607424 */ /* 0x000fe600078e00ff */
[----:B------:R-:W-:Y:S05]  /*60c0*/  PLOP3.LUT P0, PT, PT, PT, UP0, 0x80, 0x8 ;  /* 0x000000000008781c */ /* 0x000fea0003f0f008 */
[----:B------:R-:W1:Y:S01]  /*60d0*/  @UP0 LDCU.64 UR8, c[0x0][0x888] ;  /* 0x00011100ff0807ac */ /* 0x000e620008000a00 */
[----:B------:R-:W-:Y:S07]  /*60e0*/  @UP0 UIMAD UR7, UR36, UR4, URZ ;  /* 0x00000004240702a4 */ /* 0x000fee000f8e02ff */
[----:B------:R-:W-:Y:S01]  /*60f0*/  @!P0 PRMT R96, R0, 0x7610, R96 ;  /* 0x0000761000608816 */ /* 0x000fe20000000060 */
[----:B-1----:R-:W-:Y:S03]  /*6100*/  @UP0 UIMAD.WIDE UR8, UR7, 0x4, UR8 ;  /* 0x00000004070808a5 */ /* 0x002fe6000f8e0208 */
[----:B------:R-:W1:Y:S03]  /*6110*/  @!UP0 LDCU UR7, c[0x0][0x880] ;  /* 0x00011000ff0787ac */ /* 0x000e660008000800 */
[----:B------:R-:W-:Y:S01]  /*6120*/  IMAD.U32 R10, RZ, RZ, UR8 ;  /* 0x00000008ff0a7e24 */ /* 0x000fe2000f8e00ff */
[----:B------:R-:W-:Y:S05]  /*6130*/  MOV R11, UR9 ;  /* 0x00000009000b7c02 */ /* 0x000fea0008000f00 */
[----:B-----5:R3:W5:Y:S02]  /*6140*/  @P0 LDG.E R49, desc[UR40][R10.64] ;  /* 0x000000280a310981 */ /* 0x020764000c1e1900 */
[----:B-1-3--:R-:W-:Y:S07]  /*6150*/  @!P0 IMAD.U32 R49, RZ, RZ, UR7 ;  /* 0x00000007ff318e24 */ /* 0x00afee000f8e00ff */
.L_x_123:
[----:B-----5:R-:W-:Y:S01]  /*6160*/  @!P4 FSETP.EQ.AND P5, PT, R49, RZ, PT ;  /* 0x000000ff3100c20b */ /* 0x020fe20003fa2000 */
[----:B------:R-:W-:Y:S01]  /*6170*/  @!UPT UIADD3 URZ, UPT, UPT, URZ, URZ, URZ ;  /* 0x000000fffffff290 */ /* 0x000fe2000fffe0ff */
[----:B------:R-:W-:Y:S11]  /*6180*/  @!P4 BRA `(.L_x_124) ;  /* 0x000000000014c947 */ /* 0x000ff60003800000 */
[----:B------:R-:W-:Y:S02]  /*6190*/  LOP3.LUT P0, RZ, R96, 0xff, RZ, 0xc0, !PT ;  /* 0x000000ff60ff7812 */ /* 0x000fe4000780c0ff */
[----:B------:R-:W-:Y:S04]  /*61a0*/  PLOP3.LUT P5, PT, PT, PT, UP0, 0x80, 0x8 ;  /* 0x000000000008781c */ /* 0x000fe80003faf008 */
[----:B------:R-:W-:Y:S07]  /*61b0*/  PLOP3.LUT P5, PT, P5, PT, PT, 0x8, 0x80 ;  /* 0x000000000080781c */ /* 0x000fee0002fae170 */
[----:B------:R-:W-:Y:S11]  /*61c0*/  @P0 FSETP.EQ.AND P5, PT, R49, RZ, PT ;  /* 0x000000ff3100020b */ /* 0x000ff60003fa2000 */
[----:B------:R-:W-:Y:S02]  /*61d0*/  @!UPT UIADD3 URZ, UPT, UPT, URZ, URZ, URZ ;  /* 0x000000fffffff290 */ /* 0x000fe4000fffe0ff */
.L_x_124:
[----:B------:R-:W3:Y:S01]  /*61e0*/  SYNCS.PHASECHK.TRANS64.TRYWAIT P4, [UR6+0x368], R26 ;  /* 0x0003681aff0075a7 */ /* 0x000ee20008081106 */
[----:B------:R-:W-:Y:S01]  /*61f0*/  @P3 SHF.R.U32.HI R27, RZ, 0x10, R21 ;  /* 0x00000010ff1b3819 */ /* 0x000fe20000011615 */
[----:B------:R-:W-:Y:S01]  /*6200*/  VIADD R29, R29, 0x1 ;  /* 0x000000011d1d7836 */ /* 0x000fe20000000000 */
[----:B------:R-:W5:Y:S08]  /*6210*/  LDC.64 R14, c[0x0][0xb10] ;  /* 0x0002c400ff0e7b82 */ /* 0x000f700000000a00 */
[----:B------:R-:W2:Y:S08]  /*6220*/  LDC.64 R10, c[0x0][0xb18] ;  /* 0x0002c600ff0a7b82 */ /* 0x000eb00000000a00 */
[----:B-1----:R-:W1:Y:S08]  /*6230*/  @!P1 LDC R0, c[0x0][0xb20] ;  /* 0x0002c800ff009b82 */ /* 0x002e700000000800 */
[----:B------:R-:W4:Y:S01]  /*6240*/  @!P1 LDC R3, c[0x0][0xb0c] ;  /* 0x0002c300ff039b82 */ /* 0x000f220000000800 */
[----:B-----5:R-:W-:Y:S05]  /*6250*/  @!P1 IMAD.HI.U32 R14, R13, R14, RZ ;  /* 0x0000000e0d0e9227 */ /* 0x020fea00078e00ff */
[----:B------:R-:W-:Y:S01]  /*6260*/  @!P1 SHF.R.U32.HI R14, RZ, R15, R14 ;  /* 0x0000000fff0e9219 */ /* 0x000fe2000001160e */
[----:B--2---:R-:W-:Y:S01]  /*6270*/  @!P1 IMAD.HI.U32 R11, R8, R11, RZ ;  /* 0x0000000b080b9227 */ /* 0x004fe200078e00ff */
[----:B------:R-:W-:Y:S04]  /*6280*/  @!P1 ISETP.NE.AND P0, PT, R10, 0x1, PT ;  /* 0x000000010a00980c */ /* 0x000fe80003f05270 */
[----:B-1----:R-:W-:Y:S02]  /*6290*/  @!P1 SHF.R.U32.HI R9, RZ, R0, R11 ;  /* 0x00000000ff099219 */ /* 0x002fe4000001160b */
[----:B----4-:R-:W-:Y:S02]  /*62a0*/  @!P1 ISETP.NE.AND P2, PT, R3, 0x1, PT ;  /* 0x000000010300980c */ /* 0x010fe40003f45270 */
[----:B------:R-:W-:Y:S02]  /*62b0*/  @!P1 SEL R9, R8, R9, !P0 ;  /* 0x0000000908099207 */ /* 0x000fe40004000000 */
[----:B------:R-:W-:Y:S02]  /*62c0*/  ELECT P0, URZ, PT ;  /* 0x0000000000ff782f */ /* 0x000fe40003800000 */
[----:B------:R-:W-:Y:S05]  /*62d0*/  @!P1 SEL R14, R13, R14, !P2 ;  /* 0x0000000e0d0e9207 */ /* 0x000fea0005000000 */
[----:B------:R-:W-:Y:S02]  /*62e0*/  @!P1 IMAD.IADD R0, R9, 0x1, -R14 ;  /* 0x0000000109009824 */ /* 0x000fe400078e0a0e */
[----:B------:R-:W-:Y:S02]  /*62f0*/  @!P1 IMAD.IADD R9, R14, 0x1, -R9 ;  /* 0x000000010e099824 */ /* 0x000fe400078e0a09 */
[----:B------:R-:W-:Y:S02]  /*6300*/  @!P1 IMAD R13, R0, R3, R13 ;  /* 0x00000003000d9224 */ /* 0x000fe400078e020d */
[----:B------:R-:W-:Y:S01]  /*6310*/  @!P1 IMAD R8, R9, R10, R8 ;  /* 0x0000000a09089224 */ /* 0x000fe200078e0208 */
[----:B---3--:R-:W-:Y:S06]  /*6320*/  @!P4 BRA `(.L_x_125) ;  /* 0x000000380054c947 */ /* 0x008fec0003800000 */
.L_x_276:
[----:B------:R-:W-:Y:S01]  /*6330*/  PLOP3.LUT P5, PT, P5, P0, PT, 0xf2, 0x2f ;  /* 0x00000000002f781c */ /* 0x000fe20002fa1e72 */
[----:B------:R-:W-:Y:S01]  /*6340*/  UMOV UR14, 0x0 ;  /* 0x00000000000e7882 */ /* 0x000fe20000000000 */
[----:B------:R-:W-:Y:S01]  /*6350*/  LOP3.LUT R30, R30, 0x1, RZ, 0x3c, !PT ;  /* 0x000000011e1e7812 */ /* 0x000fe200078e3cff */
[----:B------:R-:W-:Y:S01]  /*6360*/  UMOV UR15, 0x10000000 ;  /* 0x10000000000f7882 */ /* 0x000fe20000000000 */
[----:B------:R-:W-:Y:S01]  /*6370*/  UMOV UR12, UR36 ;  /* 0x00000024000c7c82 */ /* 0x000fe20008000000 */
[----:B------:R-:W-:Y:S08]  /*6380*/  @P3 R2UR UR36, R27 ;  /* 0x000000001b2432ca */ /* 0x000ff000000e0000 */
[----:B-1----:R-:W-:Y:S01]  /*6390*/  @!P5 IADD3 R3, P0, PT, R32, 0x580, RZ ;  /* 0x000005802003d810 */ /* 0x002fe20007f1e0ff */
[----:B------:R-:W-:Y:S01]  /*63a0*/  @!P5 IMAD.SHL.U32 R91, R91, 0x40, RZ ;  /* 0x000000405b5bd824 */ /* 0x000fe200078e00ff */
[----:B------:R-:W-:Y:S01]  /*63b0*/  VOTEU.ALL UP1, P5 ;  /* 0x0000000000ff7886 */ /* 0x000fe20002820000 */
[----:B------:R-:W-:Y:S01]  /*63c0*/  @!P5 IMAD.SHL.U32 R97, R97, 0x40, RZ ;  /* 0x000000406161d824 */ /* 0x000fe200078e00ff */
[----:B------:R-:W-:Y:S01]  /*63d0*/  @!P5 R2UR UR8, R3 ;  /* 0x000000000308d2ca */ /* 0x000fe200000e0000 */
[----:B------:R-:W-:Y:S01]  /*63e0*/  @!P5 IMAD.X R0, RZ, RZ, R33, P0 ;  /* 0x000000ffff00d224 */ /* 0x000fe200000e0621 */
[----:B------:R-:W-:Y:S01]  /*63f0*/  @!P5 R2UR UR10, R91 ;  /* 0x000000005b0ad2ca */ /* 0x000fe200000e0000 */
[----:B------:R-:W-:Y:S01]  /*6400*/  @!UP1 UIADD3 UR9, UPT, UPT, UR6, 0x360, URZ ;  /* 0x0000036006099890 */ /* 0x000fe2000fffe0ff */
[----:B------:R-:W-:Y:S01]  /*6410*/  @!P5 R2UR UR11, R97 ;  /* 0x00000000610bd2ca */ /* 0x000fe200000e0000 */
[----:B------:R-:W-:Y:S01]  /*6420*/  IMAD.IADD R91, R8, 0x1, R79 ;  /* 0x00000001085b7824 */ /* 0x000fe200078e024f */
[----:B------:R-:W-:Y:S01]  /*6430*/  @!P5 R2UR UR7, R0 ;  /* 0x000000000007d2ca */ /* 0x000fe200000e0000 */
[----:B------:R-:W-:Y:S01]  /*6440*/  IMAD.IADD R97, R13, 0x1, R90 ;  /* 0x000000010d617824 */ /* 0x000fe200078e025a */
[C---:B------:R-:W-:Y:S04]  /*6450*/  ISETP.NE.AND P0, PT, R29.reuse, 0x2, PT ;  /* 0x000000021d00780c */ /* 0x040fe80003f05270 */
[----:B------:R-:W-:Y:S01]  /*6460*/  SEL R3, RZ, 0x1, P0 ;  /* 0x00000001ff037807 */ /* 0x000fe20000000000 */
[----:B------:R-:W-:Y:S01]  /*6470*/  IMAD.U32 R10, RZ, RZ, UR8 ;  /* 0x00000008ff0a7e24 */ /* 0x000fe2000f8e00ff */
[----:B------:R-:W-:Y:S01]  /*6480*/  @!UP1 UIADD3 UR8, UPT, UPT, UR6, 0x600, URZ ;  /* 0x0000060006089890 */ /* 0x000fe2000fffe0ff */
[----:B------:R-:W-:Y:S01]  /*6490*/  SEL R29, R29, RZ, P0 ;  /* 0x000000ff1d1d7207 */ /* 0x000fe20000000000 */
[----:B------:R-:W-:Y:S01]  /*64a0*/  VOTEU.ALL UP1, P5 ;  /* 0x0000000000ff7886 */ /* 0x000fe20002820000 */
[----:B------:R-:W-:Y:S02]  /*64b0*/  LOP3.LUT R28, R28, R3, RZ, 0x3c, !PT ;  /* 0x000000031c1c7212 */ /* 0x000fe400078e3cff */
[----:B------:R-:W-:Y:S01]  /*64c0*/  IMAD.U32 R11, RZ, RZ, UR7 ;  /* 0x00000007ff0b7e24 */ /* 0x000fe2000f8e00ff */
[----:B------:R-:W-:Y:S04]  /*64d0*/  @!P5 R2UR UR16, R10 ;  /* 0x000000000a10d2ca */ /* 0x000fe800000e0000 */
[----:B------:R-:W-:Y:S11]  /*64e0*/  @!P5 R2UR UR17, R11 ;  /* 0x000000000b11d2ca */ /* 0x000ff600000e0000 */
[----:B------:R-:W-:Y:S02]  /*64f0*/  @!UPT UIADD3 URZ, UPT, UPT, URZ, URZ, URZ ;  /* 0x000000fffffff290 */ /* 0x000fe4000fffe0ff */
[----:B------:R3:W-:Y:S01]  /*6500*/  @!UP1 UTMALDG.3D [UR8], [UR16], desc[UR14] ;  /* 0x00000e08100095b4 */ /* 0x0007e20008011000 */
[----:B------:R3:W-:Y:S01]  /*6510*/  @!P5 SYNCS.ARRIVE.TRANS64.RED.A0TR RZ, [UR6+0x360], R25 ;  /* 0x00036019ffffd9a7 */ /* 0x0007e20008300406 */
[----:B------:R-:W-:Y:S01]  /*6520*/  UPLOP3.LUT UP1, UPT, UPT, UPT, UPT, 0x80, 0x8 ;  /* 0x000000000008789c */ /* 0x000fe20003f2f070 */
[----:B------:R-:W-:Y:S01]  /*6530*/  SYNCS.ARRIVE.TRANS64.RED.A1T0 RZ, [UR37], RZ ;  /* 0x000000ffffff79a7 */ /* 0x000fe20008100425 */
[----:B------:R-:W-:Y:S09]  /*6540*/  @P3 BRA `(.L_x_126) ;  /* 0xfffffff400b43947 */ /* 0x000ff2000383ffff */
[----:B------:R-:W-:Y:S07]  /*6550*/  MOV R0, UR6 ;  /* 0x0000000600007c02 */ /* 0x000fee0008000f00 */
.L_x_127:
[----:B-1----:R-:W-:-:S04]  /*6560*/  SHF.L.U32 R3, R30, 0x1f, RZ ;  /* 0x0000001f1e037819 */ /* 0x002fc800000006ff */
[----:B------:R1:W2:Y:S03]  /*6570*/  SYNCS.PHASECHK.TRANS64.TRYWAIT P0, [R0+URZ+0x368], R3 ;  /* 0x00036803000075a7 */ /* 0x0002a600080011ff */
[----:B--2---:R-:W-:Y:S05]  /*6580*/  @!P0 NANOSLEEP.SYNCS 0x989680 ;  /* 0x009896800000895d */ /* 0x004fea0003900000 */
[----:B------:R-:W2:Y:S02]  /*6590*/  @!P0 SYNCS.PHASECHK.TRANS64 P0, [R0+URZ+0x368], R3 ;  /* 0x00036803000085a7 */ /* 0x000ea400080010ff */
[----:B--23--:R-:W-:Y:S05]  /*65a0*/  @P0 EXIT ;  /* 0x000000000000094d */ /* 0x00cfea0003800000 */
[----:B------:R-:W-:Y:S05]  /*65b0*/  BRA `(.L_x_127) ;  /* 0xfffffffc00e87947 */ /* 0x000fea000383ffff */
.L_x_118:
[----:B------:R-:W-:-:S06]  /*65c0*/  UISETP.GE.AND UP1, UPT, UR8, 0x4, UPT ;  /* 0x000000040800788c */ /* 0x000fcc000bf26270 */
[----:B------:R-:W-:-:S13]  /*65d0*/  PLOP3.LUT P0, PT, PT, PT, UP1, 0x80, 0x8 ;  /* 0x000000000008781c */ /* 0x000fda0003f0f018 */
[----:B------:R-:W-:Y:S05]  /*65e0*/  @!P0 EXIT ;  /* 0x000000000000894d */ /* 0x000fea0003800000 */
[----:B------:R-:W-:Y:S01]  /*65f0*/  BAR.SYNC.DEFER_BLOCKING 0x6, 0xa0 ;  /* 0x0182800000007b1d */ /* 0x000fe20000010000 */
[C---:B------:R-:W-:Y:S02]  /*6600*/  IMAD.SHL.U32 R5, R101.reuse, 0x40, RZ ;  /* 0x0000004065057824 */ /* 0x040fe400078e00ff */
[----:B------:R-:W-:Y:S02]  /*6610*/  HFMA2 R111, -RZ, RZ, 0, 0 ;  /* 0x00000000ff6f7431 */ /* 0x000fe400000001ff */
[C---:B------:R-:W-:Y:S01]  /*6620*/  IMAD.SHL.U32 R0, R101.reuse, 0x20, RZ ;  /* 0x0000002065007824 */ /* 0x040fe200078e00ff */
[----:B------:R-:W-:Y:S01]  /*6630*/  CS2R R106, SRZ ;  /* 0x00000000006a7805 */ /* 0x000fe2000001ff00 */
[----:B------:R-:W-:Y:S01]  /*6640*/  IMAD.SHL.U32 R2, R101, 0x2, RZ ;  /* 0x0000000265027824 */ /* 0x000fe200078e00ff */
[----:B------:R-:W-:Y:S01]  /*6650*/  UMOV UR43, 0x400 ;  /* 0x00000400002b7882 */ /* 0x000fe20000000000 */
[----:B------:R-:W1:Y:S01]  /*6660*/  LDC R99, c[0x0][0x370] ;  /* 0x0000dc00ff637b82 */ /* 0x000e620000000800 */
[----:B------:R-:W-:Y:S01]  /*6670*/  ULEA UR43, UR37, UR43, 0x18 ;  /* 0x0000002b252b7291 */ /* 0x000fe2000f8ec0ff */
[----:B------:R-:W-:Y:S01]  /*6680*/  LOP3.LUT R7, R5, 0x180, RZ, 0xc0, !PT ;  /* 0x0000018005077812 */ /* 0x000fe200078ec0ff */
[C---:B------:R-:W-:Y:S01]  /*6690*/  IMAD.SHL.U32 R103, R101.reuse, 0x8, RZ ;  /* 0x0000000865677824 */ /* 0x040fe200078e00ff */
[----:B------:R-:W-:Y:S01]  /*66a0*/  LOP3.LUT R0, R0, 0xc00, RZ, 0xc0, !PT ;  /* 0x00000c0000007812 */ /* 0x000fe200078ec0ff */
[----:B------:R-:W-:Y:S01]  /*66b0*/  IMAD.U32 R46, R101, 0x10000, RZ ;  /* 0x00010000652e7824 */ /* 0x000fe200078e00ff */
[----:B------:R-:W-:Y:S01]  /*66c0*/  LOP3.LUT R2, R7, 0x20, R2, 0xf8, !PT ;  /* 0x0000002007027812 */ /* 0x000fe200078ef802 */
[----:B------:R-:W-:Y:S01]  /*66d0*/  UIADD3 UR4, UPT, UPT, UR43, 0x1600, URZ ;  /* 0x000016002b047890 */ /* 0x000fe2000fffe0ff */
[----:B------:R-:W2:Y:S01]  /*66e0*/  LDC R42, c[0x0][0xb0c] ;  /* 0x0002c300ff2a7b82 */ /* 0x000ea20000000800 */
[----:B------:R-:W-:Y:S01]  /*66f0*/  LOP3.LUT R0, R0, 0x40, R5, 0xf8, !PT ;  /* 0x0000004000007812 */ /* 0x000fe200078ef805 */
[----:B------:R-:W-:Y:S01]  /*6700*/  IMAD.MOV.U32 R44, RZ, RZ, RZ ;  /* 0x000000ffff2c7224 */ /* 0x000fe200078e00ff */
[----:B------:R-:W-:Y:S01]  /*6710*/  LOP3.LUT R103, R2, 0x30, R103, 0x78, !PT ;  /* 0x0000003002677812 */ /* 0x000fe200078e7867 */
[----:B------:R-:W-:Y:S01]  /*6720*/  IMAD.MOV.U32 R108, RZ, RZ, RZ ;  /* 0x000000ffff6c7224 */ /* 0x000fe200078e00ff */
[----:B------:R-:W-:Y:S01]  /*6730*/  LOP3.LUT R0, R0, 0x200, R5, 0xf8, !PT ;  /* 0x0000020000007812 */ /* 0x000fe200078ef805 */
[----:B------:R-:W-:Y:S01]  /*6740*/  IMAD.SHL.U32 R5, R101, 0x10, RZ ;  /* 0x0000001065057824 */ /* 0x000fe200078e00ff */
[----:B------:R-:W-:Y:S01]  /*6750*/  LOP3.LUT R46, R46, 0x600000, RZ, 0xc0, !PT ;  /* 0x006000002e2e7812 */ /* 0x000fe200078ec0ff */
[----:B------:R-:W4:Y:S01]  /*6760*/  LDC R98, c[0x0][0xb20] ;  /* 0x0002c800ff627b82 */ /* 0x000f220000000800 */
[----:B------:R-:W3:Y:S01]  /*6770*/  LDS R3, [UR43+0x430] ;  /* 0x0004302bff037984 */ /* 0x000ee20008000800 */
[----:B------:R-:W-:Y:S01]  /*6780*/  LOP3.LUT R103, R0, R103, RZ, 0xfc, !PT ;  /* 0x0000006700677212 */ /* 0x000fe200078efcff */
[----:B------:R-:W-:Y:S01]  /*6790*/  IMAD.U32 R109, RZ, RZ, UR4 ;  /* 0x00000004ff6d7e24 */ /* 0x000fe2000f8e00ff */
[----:B------:R-:W-:Y:S01]  /*67a0*/  LOP3.LUT R5, R5, 0x20, RZ, 0xc0, !PT ;  /* 0x0000002005057812 */ /* 0x000fe200078ec0ff */
[----:B------:R-:W1:Y:S01]  /*67b0*/  LDCU.64 UR46, c[0x0][0x348] ;  /* 0x00006900ff2e77ac */ /* 0x000e620008000a00 */
[----:B------:R-:W-:-:S02]  /*67c0*/  IADD3 R102, PT, PT, R103, UR43, RZ ;  /* 0x0000002b67667c10 */ /* 0x000fc4000fffe0ff */
[----:B------:R-:W1:Y:S01]  /*67d0*/  LDC R41, c[0x0][0xb30] ;  /* 0x0002cc00ff297b82 */ /* 0x000e620000000800 */
[----:B------:R-:W1:Y:S01]  /*67e0*/  LDCU.64 UR38, c[0x0][0x888] ;  /* 0x00011100ff2677ac */ /* 0x000e620008000a00 */
[----:B------:R-:W-:Y:S01]  /*67f0*/  IADD3 R102, PT, PT, -R5, 0x600, R102 ;  /* 0x0000060005667810 */ /* 0x000fe20007ffe166 */
[----:B------:R-:W-:-:S05]  /*6800*/  UIADD3 UR42, UPT, UPT, UR43, 0x600, URZ ;  /* 0x000006002b2a7890 */ /* 0x000fca000fffe0ff */
[----:B------:R-:W1:Y:S08]  /*6810*/  LDC.64 R88, c[0x0][0xb10] ;  /* 0x0002c400ff587b82 */ /* 0x000e700000000a00 */
[----:B------:R-:W1:Y:S08]  /*6820*/  LDC.64 R38, c[0x0][0xb18] ;  /* 0x0002c600ff267b82 */ /* 0x000e700000000a00 */
[----:B------:R-:W1:Y:S08]  /*6830*/  LDC.64 R84, c[0x0][0x888] ;  /* 0x00022200ff547b82 */ /* 0x000e700000000a00 */
[----:B------:R-:W1:Y:S01]  /*6840*/  LDC.64 R36, c[0x0][0xb28] ;  /* 0x0002ca00ff247b82 */ /* 0x000e620000000a00 */
[----:B---3--:R-:W-:-:S07]  /*6850*/  IMAD.IADD R46, R3, 0x1, R46 ;  /* 0x00000001032e7824 */ /* 0x008fce00078e022e */
[----:B------:R-:W3:Y:S08]  /*6860*/  LDC.64 R86, c[0x0][0x890] ;  /* 0x00022400ff567b82 */ /* 0x000ef00000000a00 */
[----:B------:R-:W1:Y:S08]  /*6870*/  LDC.64 R82, c[0x0][0x8b0] ;  /* 0x00022c00ff527b82 */ /* 0x000e700000000a00 */
[----:B------:R-:W1:Y:S08]  /*6880*/  LDC.64 R80, c[0x0][0x8a8] ;  /* 0x00022a00ff507b82 */ /* 0x000e700000000a00 */
[----:B--2-4-:R-:W1:Y:S02]  /*6890*/  LDC R100, c[0x0][0x374] ;  /* 0x0000dd00ff647b82 */ /* 0x014e640000000800 */
.L_x_145:
[----:B------:R-:W-:Y:S02]  /*68a0*/  LEA R0, R111, UR43, 0x3 ;  /* 0x0000002b6f007c11 */ /* 0x000fe4000f8e18ff */
[----:B------:R-:W-:Y:S02]  /*68b0*/  SHF.L.U32 R3, R107, 0x1f, RZ ;  /* 0x0000001f6b037819 */ /* 0x000fe400000006ff */
[----:B------:R-:W-:Y:S02]  /*68c0*/  LEA R16, R111, UR43, 0x4 ;  /* 0x0000002b6f107c11 */ /* 0x000fe4000f8e20ff */
[----:B--2---:R-:W2:Y:S02]  /*68d0*/  SYNCS.PHASECHK.TRANS64.TRYWAIT P0, [R0+URZ+0x380], R3 ;  /* 0x00038003000075a7 */ /* 0x004ea400080011ff */
[----:B-12---:R-:W-:Y:S05]  /*68e0*/  @!P0 BRA `(.L_x_128) ;  /* 0x0000003000fc8947 */ /* 0x006fea0003800000 */
.L_x_277:
[----:B------:R-:W4:Y:S01]  /*68f0*/  LDC.64 R12, c[0x0][0xb10] ;  /* 0x0002c400ff0c7b82 */ /* 0x000f220000000a00 */
[----:B------:R-:W3:Y:S01]  /*6900*/  LDS.128 R16, [R16+0x410] ;  /* 0x0004100010107984 */ /* 0x000ee20000000c00 */
[----:B-1----:R-:W-:Y:S01]  /*6910*/  ISETP.NE.AND P1, PT, R41, 0x1, PT ;  /* 0x000000012900780c */ /* 0x002fe20003f25270 */
[----:B--2---:R-:W-:Y:S01]  /*6920*/  VIADD R0, R0, 0x390 ;  /* 0x0000039000007836 */ /* 0x004fe20000000000 */
[----:B------:R-:W-:Y:S04]  /*6930*/  ISETP.GE.AND P0, PT, R40, 0x1, PT ;  /* 0x000000012800780c */ /* 0x000fe80003f06270 */
[----:B------:R-:W1:Y:S01]  /*6940*/  LDC.64 R10, c[0x0][0xb18] ;  /* 0x0002c600ff0a7b82 */ /* 0x000e620000000a00 */
[----:B------:R-:W-:Y:S01]  /*6950*/  PRMT R0, RZ, 0x654, R0 ;  /* 0x00000654ff007816 */ /* 0x000fe20000000000 */
[----:B------:R-:W-:Y:S01]  /*6960*/  @!PT LDS RZ, [RZ] ;  /* 0x00000000fffff984 */ /* 0x000fe20000000800 */
[----:B------:R-:W-:Y:S01]  /*6970*/  @!PT LDS RZ, [RZ] ;  /* 0x00000000fffff984 */ /* 0x000fe20000000800 */
[----:B------:R-:W-:Y:S01]  /*6980*/  @!PT LDS RZ, [RZ] ;  /* 0x00000000fffff984 */ /* 0x000fe20000000800 */
[----:B------:R-:W-:Y:S01]  /*6990*/  @!PT LDS RZ, [RZ] ;  /* 0x00000000fffff984 */ /* 0x000fe20000000800 */
[----:B------:R2:W-:Y:S06]  /*69a0*/  MEMBAR.ALL.CTA ;  /* 0x0000000000007992 */ /* 0x0005ec0000008000 */
[----:B--2---:R-:W2:Y:S01]  /*69b0*/  FENCE.VIEW.ASYNC.S ;  /* 0x00000000000073c6 */ /* 0x004ea20000000000 */
[----:B------:R-:W1:Y:S08]  /*69c0*/  @!P1 LDC R14, c[0x0][0xb20] ;  /* 0x0002c800ff0e9b82 */ /* 0x000e700000000800 */
[----:B------:R-:W1:Y:S01]  /*69d0*/  @!P1 LDC R9, c[0x0][0xb0c] ;  /* 0x0002c300ff099b82 */ /* 0x000e620000000800 */
[----:B--2---:R2:W-:Y:S01]  /*69e0*/  SYNCS.ARRIVE.TRANS64.RED.A1T0 RZ, [R0+URZ], RZ ;  /* 0x000000ff00ff79a7 */ /* 0x0045e200081004ff */
[----:B---3--:R-:W-:Y:S04]  /*69f0*/  LOP3.LUT P4, RZ, R18, 0x1, RZ, 0xc0, !PT ;  /* 0x0000000112ff7812 */ /* 0x008fe8000788c0ff */
[----:B------:R-:W-:Y:S09]  /*6a00*/  P2R R110, PR, RZ, 0x10 ;  /* 0x00000010ff6e7803 */ /* 0x000ff20000000000 */
[----:B------:R-:W-:Y:S02]  /*6a10*/  @P4 MOV R45, R16 ;  /* 0x00000010002d4202 */ /* 0x000fe40000000f00 */
[----:B------:R-:W-:Y:S01]  /*6a20*/  @P4 LOP3.LUT R43, R17, 0xffff, RZ, 0xc0, !PT ;  /* 0x0000ffff112b4812 */ /* 0x000fe200078ec0ff */
[----:B--2-4-:R-:W-:Y:S06]  /*6a30*/  @!P0 BRA `(.L_x_129) ;  /* 0x0000000000a48947 */ /* 0x014fec0003800000 */
[----:B------:R-:W-:Y:S01]  /*6a40*/  IMAD.HI.U32 R21, R100, R39, RZ ;  /* 0x0000002764157227 */ /* 0x000fe200078e00ff */
[----:B------:R-:W-:Y:S02]  /*6a50*/  ISETP.NE.AND P0, PT, R38, 0x1, PT ;  /* 0x000000012600780c */ /* 0x000fe40003f05270 */
[----:B------:R-:W-:Y:S01]  /*6a60*/  ISETP.NE.AND P2, PT, R40, 0x1, PT ;  /* 0x000000012800780c */ /* 0x000fe20003f45270 */
[----:B------:R-:W-:Y:S01]  /*6a70*/  IMAD.HI.U32 R20, R99, R88, RZ ;  /* 0x0000005863147227 */ /* 0x000fe200078e00ff */
[----:B------:R-:W-:Y:S02]  /*6a80*/  SHF.R.U32.HI R21, RZ, R98, R21 ;  /* 0x00000062ff157219 */ /* 0x000fe40000011615 */
[----:B------:R-:W-:Y:S01]  /*6a90*/  ISETP.NE.AND P3, PT, R42, 0x1, PT ;  /* 0x000000012a00780c */ /* 0x000fe20003f65270 */
[----:B------:R-:W-:Y:S01]  /*6aa0*/  IMAD.HI.U32 R24, R45, R88, RZ ;  /* 0x000000582d187227 */ /* 0x000fe200078e00ff */
[----:B------:R-:W-:Y:S02]  /*6ab0*/  SHF.R.U32.HI R20, RZ, R89, R20 ;  /* 0x00000059ff147219 */ /* 0x000fe40000011614 */
[----:B------:R-:W-:Y:S01]  /*6ac0*/  SEL R3, R100, R21, !P0 ;  /* 0x0000001564037207 */ /* 0x000fe20004000000 */
[----:B------:R-:W-:Y:S01]  /*6ad0*/  IMAD.HI.U32 R21, R43, R39, RZ ;  /* 0x000000272b157227 */ /* 0x000fe200078e00ff */
[----:B------:R-:W-:Y:S02]  /*6ae0*/  SEL R7, R99, R20, !P3 ;  /* 0x0000001463077207 */ /* 0x000fe40005800000 */
[----:B------:R-:W-:Y:S01]  /*6af0*/  SHF.R.U32.HI R24, RZ, R89, R24 ;  /* 0x00000059ff187219 */ /* 0x000fe20000011618 */
[-C--:B------:R-:W-:Y:S04]  /*6b00*/  IMAD.HI.U32 R20, R3, R36.reuse, RZ ;  /* 0x0000002403147227 */ /* 0x080fe800078e00ff */
[----:B------:R-:W-:Y:S01]  /*6b10*/  IMAD.HI.U32 R22, R7, R36, RZ ;  /* 0x0000002407167227 */ /* 0x000fe200078e00ff */
[-C--:B------:R-:W-:Y:S02]  /*6b20*/  @P2 SHF.R.U32.HI R3, RZ, R37.reuse, R20 ;  /* 0x00000025ff032219 */ /* 0x080fe40000011614 */
[----:B------:R-:W-:Y:S02]  /*6b30*/  SHF.R.U32.HI R20, RZ, R98, R21 ;  /* 0x00000062ff147219 */ /* 0x000fe40000011615 */
[----:B------:R-:W-:Y:S01]  /*6b40*/  @P2 SHF.R.U32.HI R7, RZ, R37, R22 ;  /* 0x00000025ff072219 */ /* 0x000fe20000011616 */
[C---:B------:R-:W-:Y:S01]  /*6b50*/  IMAD R2, R40.reuse, R3, RZ ;  /* 0x0000000328027224 */ /* 0x040fe200078e02ff */
[----:B------:R-:W-:Y:S02]  /*6b60*/  SEL R5, R43, R20, !P0 ;  /* 0x000000142b057207 */ /* 0x000fe40004000000 */
[----:B------:R-:W-:Y:S01]  /*6b70*/  SEL R3, R45, R24, !P3 ;  /* 0x000000182d037207 */ /* 0x000fe20005800000 */
[----:B------:R-:W-:Y:S01]  /*6b80*/  IMAD R4, R40, R7, RZ ;  /* 0x0000000728047224 */ /* 0x000fe200078e02ff */
[C---:B------:R-:W-:Y:S01]  /*6b90*/  ISETP.GE.AND P0, PT, R5.reuse, R2, PT ;  /* 0x000000020500720c */ /* 0x040fe20003f06270 */
[----:B------:R-:W-:Y:S03]  /*6ba0*/  IMAD.HI.U32 R6, R5, R36, RZ ;  /* 0x0000002405067227 */ /* 0x000fe600078e00ff */
[----:B------:R-:W-:Y:S01]  /*6bb0*/  ISETP.GE.OR P0, PT, R3, R4, P0 ;  /* 0x000000040300720c */ /* 0x000fe20000706670 */
[----:B------:R-:W-:Y:S01]  /*6bc0*/  IMAD.MOV R4, RZ, RZ, -R3 ;  /* 0x000000ffff047224 */ /* 0x000fe200078e0a03 */
[-C--:B------:R-:W-:Y:S03]  /*6bd0*/  SHF.R.U32.HI R6, RZ, R37.reuse, R6 ;  /* 0x00000025ff067219 */ /* 0x080fe60000011606 */
[----:B------:R-:W-:Y:S01]  /*6be0*/  IMAD R45, R42, R4, R45 ;  /* 0x000000042a2d7224 */ /* 0x000fe200078e022d */
[----:B------:R-:W-:Y:S05]  /*6bf0*/  SEL R15, R5, R6, !P2 ;  /* 0x00000006050f7207 */ /* 0x000fea0005000000 */
[----:B------:R-:W-:Y:S02]  /*6c00*/  IMAD.MOV R6, RZ, RZ, -R15 ;  /* 0x000000ffff067224 */ /* 0x000fe400078e0a0f */
[C---:B------:R-:W-:Y:S04]  /*6c10*/  @!P0 IMAD.HI.U32 R2, R3.reuse, R36, RZ ;  /* 0x0000002403028227 */ /* 0x040fe800078e00ff */
[----:B------:R-:W-:Y:S01]  /*6c20*/  IMAD R6, R40, R6, R5 ;  /* 0x0000000628067224 */ /* 0x000fe200078e0205 */
[----:B------:R-:W-:Y:S04]  /*6c30*/  @!P0 SHF.R.U32.HI R2, RZ, R37, R2 ;  /* 0x00000025ff028219 */ /* 0x000fe80000011602 */
[----:B------:R-:W-:Y:S02]  /*6c40*/  @!P0 SEL R0, R3, R2, !P2 ;  /* 0x0000000203008207 */ /* 0x000fe40005000000 */
[----:B------:R-:W-:Y:S02]  /*6c50*/  IADD3 R2, PT, PT, -R5, RZ, RZ ;  /* 0x000000ff05027210 */ /* 0x000fe40007ffe1ff */
[----:B------:R-:W-:Y:S01]  /*6c60*/  @!P0 IADD3 R8, PT, PT, R15, -R0, RZ ;  /* 0x800000000f088210 */ /* 0x000fe20007ffe0ff */
[----:B------:R-:W-:Y:S02]  /*6c70*/  @!P0 IMAD R0, R7, R6, R0 ;  /* 0x0000000607008224 */ /* 0x000fe400078e0200 */
[----:B------:R-:W-:Y:S02]  /*6c80*/  IMAD R43, R38, R2, R43 ;  /* 0x00000002262b7224 */ /* 0x000fe400078e022b */
[----:B------:R-:W-:Y:S02]  /*6c90*/  @!P0 IMAD R5, R8, R40, R3 ;  /* 0x0000002808058224 */ /* 0x000fe400078e0203 */
[----:B------:R-:W-:Y:S04]  /*6ca0*/  @!P0 IMAD.MOV.U32 R3, RZ, RZ, R0 ;  /* 0x000000ffff038224 */ /* 0x000fe800078e0000 */
[----:B------:R-:W-:Y:S02]  /*6cb0*/  IMAD R45, R3, R42, R45 ;  /* 0x0000002a032d7224 */ /* 0x000fe400078e022d */
[----:B------:R-:W-:Y:S07]  /*6cc0*/  IMAD R43, R5, R38, R43 ;  /* 0x00000026052b7224 */ /* 0x000fee00078e022b */
.L_x_129:
[----:B------:R-:W-:Y:S01]  /*6cd0*/  @!P1 IMAD.HI.U32 R0, R45, R12, RZ ;  /* 0x0000000c2d009227 */ /* 0x000fe200078e00ff */
[----:B-1----:R-:W-:Y:S01]  /*6ce0*/  @!P1 ISETP.NE.AND P0, PT, R10, 0x1, PT ;  /* 0x000000010a00980c */ /* 0x002fe20003f05270 */
[----:B------:R-:W-:Y:S01]  /*6cf0*/  ULOP3.LUT UP0, URZ, UR42, 0x1b0, URZ, 0xc0, !UPT ;  /* 0x000001b02aff7892 */ /* 0x000fe2000f80c0ff */
[----:B------:R-:W-:Y:S01]  /*6d00*/  @!P1 ISETP.NE.AND P2, PT, R9, 0x1, PT ;  /* 0x000000010900980c */ /* 0x000fe20003f45270 */
[----:B------:R-:W-:Y:S01]  /*6d10*/  @!P1 IMAD.HI.U32 R3, R43, R11, RZ ;  /* 0x0000000b2b039227 */ /* 0x000fe200078e00ff */
[----:B------:R-:W-:Y:S02]  /*6d20*/  @!P1 SHF.R.U32.HI R0, RZ, R13, R0 ;  /* 0x0000000dff009219 */ /* 0x000fe40000011600 */
[----:B------:R-:W-:Y:S01]  /*6d30*/  @P4 SHF.R.U32.HI R105, RZ, 0x10, R17 ;  /* 0x00000010ff694819 */ /* 0x000fe20000011611 */
[----:B------:R-:W-:Y:S01]  /*6d40*/  VIADD R111, R111, 0x1 ;  /* 0x000000016f6f7836 */ /* 0x000fe20000000000 */
[----:B------:R-:W-:Y:S02]  /*6d50*/  @!P1 SHF.R.U32.HI R2, RZ, R14, R3 ;  /* 0x0000000eff029219 */ /* 0x000fe40000011603 */
[----:B------:R-:W-:Y:S02]  /*6d60*/  @!P1 SEL R3, R45, R0, !P2 ;  /* 0x000000002d039207 */ /* 0x000fe40005000000 */
[----:B------:R-:W-:Y:S05]  /*6d70*/  @!P1 SEL R2, R43, R2, !P0 ;  /* 0x000000022b029207 */ /* 0x000fea0004000000 */
[----:B------:R-:W-:Y:S02]  /*6d80*/  @!P1 IMAD.IADD R0, R2, 0x1, -R3 ;  /* 0x0000000102009824 */ /* 0x000fe400078e0a03 */
[----:B------:R-:W-:Y:S02]  /*6d90*/  @!P1 IMAD.IADD R2, R3, 0x1, -R2 ;  /* 0x0000000103029824 */ /* 0x000fe400078e0a02 */
[----:B------:R-:W-:Y:S02]  /*6da0*/  @!P1 IMAD R45, R0, R9, R45 ;  /* 0x00000009002d9224 */ /* 0x000fe400078e022d */
[----:B------:R-:W-:Y:S01]  /*6db0*/  @!P1 IMAD R43, R2, R10, R43 ;  /* 0x0000000a022b9224 */ /* 0x000fe200078e022b */
[----:B------:R-:W-:Y:S06]  /*6dc0*/  BRA.U !UP0, `(.L_x_130) ;  /* 0x0000000108407547 */ /* 0x000fec000b800000 */
[----:B------:R-:W1:Y:S01]  /*6dd0*/  LDCU.64 UR8, c[0x4][0x80] ;  /* 0x01001000ff0877ac */ /* 0x000e620008000a00 */
[----:B------:R-:W-:Y:S01]  /*6de0*/  MOV R3, 0x0 ;  /* 0x0000000000037802 */ /* 0x000fe20000000f00 */
[----:B------:R-:W-:Y:S02]  /*6df0*/  HFMA2 R12, -RZ, RZ, 0, 5.9604644775390625e-08 ;  /* 0x00000001ff0c7431 */ /* 0x000fe400000001ff */
[----:B------:R-:W-:Y:S02]  /*6e00*/  IMAD.MOV.U32 R8, RZ, RZ, 0x70 ;  /* 0x00000070ff087424 */ /* 0x000fe400078e00ff */
[----:B------:R-:W-:Y:S01]  /*6e10*/  IMAD.MOV.U32 R13, RZ, RZ, RZ ;  /* 0x000000ffff0d7224 */ /* 0x000fe200078e00ff */
[----:B------:R-:W2:Y:S01]  /*6e20*/  LDCU.64 UR6, c[0x4][0x88] ;  /* 0x01001100ff0677ac */ /* 0x000ea20008000a00 */
[----:B------:R-:W3:Y:S01]  /*6e30*/  LDC.64 R2, c[0x4][R3] ;  /* 0x0100000003027b82 */ /* 0x000ee20000000a00 */
[----:B------:R-:W4:Y:S01]  /*6e40*/  LDCU.64 UR4, c[0x4][0x8] ;  /* 0x01000100ff0477ac */ /* 0x000f220008000a00 */
[----:B-1----:R-:W-:Y:S01]  /*6e50*/  MOV R5, UR9 ;  /* 0x0000000900057c02 */ /* 0x002fe20008000f00 */
[----:B------:R-:W-:Y:S01]  /*6e60*/  IMAD.U32 R4, RZ, RZ, UR8 ;  /* 0x00000008ff047e24 */ /* 0x000fe2000f8e00ff */
[----:B--2---:R-:W-:Y:S01]  /*6e70*/  MOV R7, UR7 ;  /* 0x0000000700077c02 */ /* 0x004fe20008000f00 */
[----:B------:R-:W-:Y:S01]  /*6e80*/  IMAD.U32 R6, RZ, RZ, UR6 ;  /* 0x00000006ff067e24 */ /* 0x000fe2000f8e00ff */
[----:B----4-:R-:W-:Y:S01]  /*6e90*/  MOV R11, UR5 ;  /* 0x00000005000b7c02 */ /* 0x010fe20008000f00 */
[----:B------:R-:W-:Y:S02]  /*6ea0*/  IMAD.U32 R10, RZ, RZ, UR4 ;  /* 0x00000004ff0a7e24 */ /* 0x000fe4000f8e00ff */
[----:B------:R-:W-:Y:S07]  /*6eb0*/  LEPC R20, `(.L_x_130) ;  /* 0x000000001014794e */ /* 0x000fee0000000000 */
[----:B---3-5:R-:W-:Y:S05]  /*6ec0*/  CALL.ABS.NOINC R2 ;  /* 0x0000000002007343 */ /* 0x028fea0003c00000 */
.L_x_130:
[----:B------:R-:W-:Y:S01]  /*6ed0*/  LOP3.LUT P0, RZ, R109, 0x1b0, RZ, 0xc0, !PT ;  /* 0x000001b06dff7812 */ /* 0x000fe2000780c0ff */
[----:B------:R-:W-:Y:S11]  /*6ee0*/  BSSY.RECONVERGENT B6, `(.L_x_131) ;  /* 0x0000013000067945 */ /* 0x000ff60003800200 */
[----:B------:R-:W-:Y:S01]  /*6ef0*/  @!UPT UIADD3 URZ, UPT, UPT, URZ, URZ, URZ ;  /* 0x000000fffffff290 */ /* 0x000fe2000fffe0ff */
[----:B------:R-:W-:Y:S05]  /*6f00*/  @!P0 BRA `(.L_x_132) ;  /* 0x0000000000408947 */ /* 0x000fea0003800000 */
        /* <DEDUP_REMOVED lines=16> */
.L_x_132:
[----:B------:R-:W-:Y:S05]  /*7010*/  BSYNC.RECONVERGENT B6 ;  /* 0x0000000000067941 */ /* 0x000fea0003800200 */
.L_x_131:
[----:B------:R-:W-:Y:S01]  /*7020*/  ISETP.NE.U32.AND P3, PT, R86, RZ, PT ;  /* 0x000000ff5600720c */ /* 0x000fe20003f65070 */
[----:B------:R-:W-:Y:S01]  /*7030*/  UISETP.NE.AND UP1, UPT, UR44, URZ, UPT ;  /* 0x000000ff2c00728c */ /* 0x000fe2000bf25270 */
[----:B------:R-:W-:Y:S02]  /*7040*/  ISETP.NE.U32.AND P4, PT, R82, RZ, PT ;  /* 0x000000ff5200720c */ /* 0x000fe40003f85070 */
[----:B------:R-:W-:Y:S02]  /*7050*/  ISETP.NE.AND.EX P3, PT, R87, RZ, PT, P3 ;  /* 0x000000ff5700720c */ /* 0x000fe40003f65330 */
[----:B------:R-:W-:Y:S02]  /*7060*/  PLOP3.LUT P1, PT, PT, PT, PT, 0x8, 0x80 ;  /* 0x000000000080781c */ /* 0x000fe40003f2e170 */
[----:B------:R-:W-:Y:S02]  /*7070*/  PLOP3.LUT P0, PT, PT, PT, UP1, 0x80, 0x8 ;  /* 0x000000000008781c */ /* 0x000fe40003f0f018 */
[----:B------:R-:W-:Y:S02]  /*7080*/  ISETP.NE.AND.EX P4, PT, R83, RZ, PT, P4 ;  /* 0x000000ff5300720c */ /* 0x000fe40003f85340 */
[----:B------:R-:W1:Y:S09]  /*7090*/  @UP1 LDCU.64 UR4, c[0x0][0x888] ;  /* 0x00011100ff0417ac */ /* 0x000e720008000a00 */
[----:B------:R-:W-:Y:S01]  /*70a0*/  @P0 PLOP3.LUT P1, PT, P3, PT, PT, 0x80, 0x8 ;  /* 0x000000000008081c */ /* 0x000fe20001f2f070 */
[----:B-1----:R-:W-:Y:S04]  /*70b0*/  @UP1 UISETP.NE.U32.AND UP0, UPT, UR4, URZ, UPT ;  /* 0x000000ff0400128c */ /* 0x002fe8000bf05070 */
[----:B------:R-:W-:Y:S04]  /*70c0*/  @UP1 UISETP.NE.AND.EX UP0, UPT, UR5, URZ, UPT, UP0 ;  /* 0x000000ff0500128c */ /* 0x000fe8000bf05300 */
[----:B------:R-:W-:Y:S01]  /*70d0*/  @UP1 USEL UR4, URZ, 0xffffffff, UP0 ;  /* 0xffffffffff041887 */ /* 0x000fe20008000000 */
[----:B------:R-:W-:Y:S11]  /*70e0*/  @!P3 BRA `(.L_x_133) ;  /* 0x00000000002cb947 */ /* 0x000ff60003800000 */
[----:B------:R-:W-:Y:S01]  /*70f0*/  ISETP.NE.U32.AND P2, PT, R84, RZ, PT ;  /* 0x000000ff5400720c */ /* 0x000fe20003f45070 */
[----:B------:R-:W-:Y:S03]  /*7100*/  IMAD.MOV.U32 R96, RZ, RZ, 0x1 ;  /* 0x00000001ff607424 */ /* 0x000fe600078e00ff */
[----:B------:R-:W-:Y:S11]  /*7110*/  ISETP.NE.AND.EX P2, PT, R85, RZ, PT, P2 ;  /* 0x000000ff5500720c */ /* 0x000ff60003f45320 */
[----:B------:R-:W-:Y:S02]  /*7120*/  @!UPT UIADD3 URZ, UPT, UPT, URZ, URZ, URZ ;  /* 0x000000fffffff290 */ /* 0x000fe4000fffe0ff */
[----:B------:R-:W1:Y:S01]  /*7130*/  @P2 LDC.64 R2, c[0x0][0x888] ;  /* 0x00022200ff022b82 */ /* 0x000e620000000a00 */
[----:B------:R-:W-:Y:S04]  /*7140*/  @P2 IMAD R0, R86, UR36, RZ ;  /* 0x0000002456002c24 */ /* 0x000fe8000f8e02ff */
[----:B-1----:R-:W-:Y:S04]  /*7150*/  @P2 IMAD.WIDE R2, R0, 0x4, R2 ;  /* 0x0000000400022825 */ /* 0x002fe800078e0202 */
[----:B------:R-:W-:Y:S01]  /*7160*/  HFMA2 R0, -RZ, RZ, 0, 5.9604644775390625e-08 ;  /* 0x00000001ff007431 */ /* 0x000fe200000001ff */
[----:B-----5:R1:W5:Y:S04]  /*7170*/  @P2 LDG.E R49, desc[UR40][R2.64] ;  /* 0x0000002802312981 */ /* 0x020368000c1e1900 */
[----:B------:R-:W-:Y:S01]  /*7180*/  @!P2 PRMT R96, R0, 0x7610, R96 ;  /* 0x000076100060a816 */ /* 0x000fe20000000060 */
[----:B-1----:R-:W2:Y:S06]  /*7190*/  @!P2 LDC R49, c[0x0][0x880] ;  /* 0x00022000ff31ab82 */ /* 0x002eac0000000800 */
.L_x_133:
[----:B------:R-:W-:Y:S05]  /*71a0*/  @!P4 BRA `(.L_x_134) ;  /* 0x000000000020c947 */ /* 0x000fea0003800000 */
[----:B------:R-:W-:Y:S04]  /*71b0*/  ISETP.NE.U32.AND P2, PT, R80, RZ, PT ;  /* 0x000000ff5000720c */ /* 0x000fe80003f45070 */
[----:B------:R-:W-:Y:S11]  /*71c0*/  ISETP.NE.AND.EX P2, PT, R81, RZ, PT, P2 ;  /* 0x000000ff5100720c */ /* 0x000ff60003f45320 */
[----:B------:R-:W-:Y:S02]  /*71d0*/  @!UPT UIADD3 URZ, UPT, UPT, URZ, URZ, URZ ;  /* 0x000000fffffff290 */ /* 0x000fe4000fffe0ff */
[----:B------:R-:W1:Y:S01]  /*71e0*/  @P2 LDC.64 R2, c[0x0][0x8a8] ;  /* 0x00022a00ff022b82 */ /* 0x000e620000000a00 */
[----:B------:R-:W-:Y:S04]  /*71f0*/  @P2 IMAD R0, R82, UR36, RZ ;  /* 0x0000002452002c24 */ /* 0x000fe8000f8e02ff */
[----:B-1----:R-:W-:Y:S05]  /*7200*/  @P2 IMAD.WIDE R2, R0, 0x4, R2 ;  /* 0x0000000400022825 */ /* 0x002fea00078e0202 */
[----:B-----5:R1:W5:Y:S02]  /*7210*/  @P2 LDG.E R47, desc[UR40][R2.64] ;  /* 0x00000028022f2981 */ /* 0x020364000c1e1900 */
[----:B-1----:R-:W3:Y:S02]  /*7220*/  @!P2 LDC R47, c[0x0][0x8a0] ;  /* 0x00022800ff2fab82 */ /* 0x002ee40000000800 */
.L_x_134:
[----:B--2--5:R-:W-:Y:S01]  /*7230*/  @P0 FSETP.NEU.AND P4, PT, R49, RZ, PT ;  /* 0x000000ff3100020b */ /* 0x024fe20003f8d000 */
[----:B------:R-:W-:Y:S01]  /*7240*/  IMAD.U32 R0, RZ, RZ, UR4 ;  /* 0x00000004ff007e24 */ /* 0x000fe2000f8e00ff */
[----:B------:R-:W-:Y:S01]  /*7250*/  @P0 LOP3.LUT P2, RZ, R96, 0xff, RZ, 0xc0, !PT ;  /* 0x000000ff60ff0812 */ /* 0x000fe2000784c0ff */
[----:B------:R-:W-:Y:S01]  /*7260*/  BSSY B1, `(.L_x_135) ;  /* 0x0000039000017945 */ /* 0x000fe20003800000 */
[----:B------:R-:W-:Y:S02]  /*7270*/  @P0 SEL R9, RZ, 0xffffffff, P4 ;  /* 0xffffffffff090807 */ /* 0x000fe40002000000 */
[----:B------:R-:W-:Y:S02]  /*7280*/  CS2R R54, SRZ ;  /* 0x0000000000367805 */ /* 0x000fe4000001ff00 */
[----:B------:R-:W-:Y:S02]  /*7290*/  LEA R92, R44, UR43, 0x3 ;  /* 0x0000002b2c5c7c11 */ /* 0x000fe4000f8e18ff */
[----:B------:R-:W-:Y:S02]  /*72a0*/  CS2R R52, SRZ ;  /* 0x0000000000347805 */ /* 0x000fe4000001ff00 */
[----:B------:R-:W-:Y:S02]  /*72b0*/  @P1 SEL R9, R0, R9, !P2 ;  /* 0x0000000900091207 */ /* 0x000fe40005000000 */
[----:B------:R-:W-:Y:S02]  /*72c0*/  CS2R R58, SRZ ;  /* 0x00000000003a7805 */ /* 0x000fe4000001ff00 */
[----:B------:R-:W-:Y:S02]  /*72d0*/  SHF.L.U32 R7, R108, 0x1f, RZ ;  /* 0x0000001f6c077819 */ /* 0x000fe400000006ff */
[----:B------:R-:W-:Y:S02]  /*72e0*/  CS2R R56, SRZ ;  /* 0x0000000000387805 */ /* 0x000fe4000001ff00 */
[----:B------:R-:W-:Y:S02]  /*72f0*/  @P0 LOP3.LUT R9, R9, 0x1, RZ, 0xc0, !PT ;  /* 0x0000000109090812 */ /* 0x000fe400078ec0ff */
[C---:B------:R-:W-:Y:S02]  /*7300*/  LEA.HI R5, R44.reuse, R44, RZ, 0x1 ;  /* 0x0000002c2c057211 */ /* 0x040fe400078f08ff */
[----:B------:R-:W-:Y:S02]  /*7310*/  ISETP.NE.U32.OR P1, PT, R9, 0x1, !P0 ;  /* 0x000000010900780c */ /* 0x000fe40004725470 */
[----:B------:R-:W-:Y:S01]  /*7320*/  PLOP3.LUT P5, PT, PT, PT, PT, 0x8, 0x80 ;  /* 0x000000000080781c */ /* 0x000fe20003fae170 */
[C---:B------:R-:W-:Y:S01]  /*7330*/  IMAD.SHL.U32 R3, R5.reuse, 0x20, RZ ;  /* 0x0000002005037824 */ /* 0x040fe200078e00ff */
[----:B------:R-:W-:Y:S04]  /*7340*/  LOP3.LUT R5, R5, 0xffe, RZ, 0xc0, !PT ;  /* 0x00000ffe05057812 */ /* 0x000fe800078ec0ff */
[----:B------:R-:W-:Y:S01]  /*7350*/  LOP3.LUT R3, R3, 0xffffffc0, RZ, 0xc0, !PT ;  /* 0xffffffc003037812 */ /* 0x000fe200078ec0ff */
[----:B------:R-:W-:Y:S04]  /*7360*/  IMAD.IADD R32, R44, 0x1, -R5 ;  /* 0x000000012c207824 */ /* 0x000fe800078e0a05 */
[----:B------:R-:W-:Y:S01]  /*7370*/  @P1 SHF.L.U32 R2, R106, 0x1f, RZ ;  /* 0x0000001f6a021819 */ /* 0x000fe200000006ff */
[----:B------:R-:W-:Y:S03]  /*7380*/  IMAD.IADD R3, R46, 0x1, R3 ;  /* 0x000000012e037824 */ /* 0x000fe600078e0203 */
[----:B------:R-:W1:Y:S01]  /*7390*/  @P1 SYNCS.PHASECHK.TRANS64.TRYWAIT P0, [UR43+0x360], R2 ;  /* 0x00036002ff0015a7 */ /* 0x000e62000800112b */
[----:B------:R-:W-:Y:S01]  /*73a0*/  IMAD R32, R32, 0x100000, R3 ;  /* 0x0010000020207824 */ /* 0x000fe200078e0203 */
[----:B------:R2:W4:Y:S01]  /*73b0*/  SYNCS.PHASECHK.TRANS64.TRYWAIT P4, [R92+URZ+0x3a0], R7 ;  /* 0x0003a0075c0075a7 */ /* 0x00052200080811ff */
[----:B-1----:R-:W-:Y:S01]  /*73c0*/  @P1 PLOP3.LUT P5, PT, P0, PT, PT, 0x8, 0x80 ;  /* 0x000000000080181c */ /* 0x002fe200007ae170 */
[----:B------:R-:W-:Y:S01]  /*73d0*/  @!UPT UIADD3 URZ, UPT, UPT, URZ, URZ, URZ ;  /* 0x000000fffffff290 */ /* 0x000fe2000fffe0ff */
[----:B--2---:R-:W-:Y:S11]  /*73e0*/  @!P1 BRA `(.L_x_136) ;  /* 0x0000000000809947 */ /* 0x004ff60003800000 */
[----:B------:R-:W-:Y:S01]  /*73f0*/  ISETP.NE.U32.AND P0, PT, RZ, UR38, PT ;  /* 0x00000026ff007c0c */ /* 0x000fe2000bf05070 */
[----:B------:R-:W-:Y:S01]  /*7400*/  BSSY B0, `(.L_x_137) ;  /* 0x0000012000007945 */ /* 0x000fe20003800000 */
[----:B------:R-:W-:Y:S02]  /*7410*/  FSETP.NEU.AND P2, PT, R49, RZ, PT ;  /* 0x000000ff3100720b */ /* 0x000fe40003f4d000 */
[----:B------:R-:W-:Y:S02]  /*7420*/  CS2R R58, SRZ ;  /* 0x00000000003a7805 */ /* 0x000fe4000001ff00 */
[----:B------:R-:W-:Y:S02]  /*7430*/  ISETP.NE.AND.EX P0, PT, RZ, UR39, PT, P0 ;  /* 0x00000027ff007c0c */ /* 0x000fe4000bf05300 */
[----:B------:R-:W-:Y:S02]  /*7440*/  CS2R R56, SRZ ;  /* 0x0000000000387805 */ /* 0x000fe4000001ff00 */
[----:B------:R-:W-:Y:S02]  /*7450*/  LOP3.LUT P1, RZ, R96, 0xff, RZ, 0xc0, !PT ;  /* 0x000000ff60ff7812 */ /* 0x000fe4000782c0ff */
[----:B------:R-:W-:Y:S02]  /*7460*/  CS2R R54, SRZ ;  /* 0x0000000000367805 */ /* 0x000fe4000001ff00 */
[----:B------:R-:W-:Y:S02]  /*7470*/  SEL R0, RZ, 0xffffffff, P2 ;  /* 0xffffffffff007807 */ /* 0x000fe40001000000 */
[----:B------:R-:W-:Y:S02]  /*7480*/  CS2R R52, SRZ ;  /* 0x0000000000347805 */ /* 0x000fe4000001ff00 */
[----:B------:R-:W-:Y:S04]  /*7490*/  SEL R3, RZ, 0xffffffff, P0 ;  /* 0xffffffffff037807 */ /* 0x000fe80000000000 */
[----:B------:R-:W-:Y:S04]  /*74a0*/  @P3 SEL R0, R3, R0, !P1 ;  /* 0x0000000003003207 */ /* 0x000fe80004800000 */
[----:B------:R-:W-:Y:S04]  /*74b0*/  LOP3.LUT R0, R0, 0x1, RZ, 0xc0, !PT ;  /* 0x0000000100007812 */ /* 0x000fe800078ec0ff */
[----:B------:R-:W-:Y:S01]  /*74c0*/  ISETP.NE.U32.AND P0, PT, R0, 0x1, PT ;  /* 0x000000010000780c */ /* 0x000fe20003f05070 */
[----:B------:R-:W-:Y:S01]  /*74d0*/  @!UPT UIADD3 URZ, UPT, UPT, URZ, URZ, URZ ;  /* 0x000000fffffff290 */ /* 0x000fe2000fffe0ff */
[----:B------:R-:W-:Y:S11]  /*74e0*/  @!P5 BRA `(.L_x_138) ;  /* 0x00000000000cd947 */ /* 0x000ff60003800000 */
[----:B------:R-:W-:Y:S04]  /*74f0*/  SHF.L.U32 R3, R106, 0x1f, RZ ;  /* 0x0000001f6a037819 */ /* 0x000fe800000006ff */
[----:B------:R-:W1:Y:S02]  /*7500*/  SYNCS.PHASECHK.TRANS64.TRYWAIT P1, [UR43+0x360], R3 ;  /* 0x00036003ff0075a7 */ /* 0x000e64000802112b */
[----:B-1----:R-:W-:Y:S05]  /*7510*/  @!P1 BRA `(.L_x_139) ;  /* 0x0000002800049947 */ /* 0x002fea0003800000 */
.L_x_138:
[----:B------:R-:W-:Y:S05]  /*7520*/  BSYNC B0 ;  /* 0x0000000000007941 */ /* 0x000fea0003800000 */
.L_x_137:
[----:B------:R2:W1:Y:S01]  /*7530*/  @P0 LDS.128 R56, [R103+UR43+0x600] ;  /* 0x0006002b67380984 */ /* 0x0004620008000c00 */
[----:B------:R-:W-:Y:S01]  /*7540*/  UIADD3 UR4, UPT, UPT, UR43, 0x368, URZ ;  /* 0x000003682b047890 */ /* 0x000fe2000fffe0ff */
[----:B------:R-:W-:Y:S02]  /*7550*/  LOP3.LUT R106, R106, 0x1, RZ, 0x3c, !PT ;  /* 0x000000016a6a7812 */ /* 0x000fe400078e3cff */
[----:B------:R2:W1:Y:S01]  /*7560*/  @P0 LDS.128 R52, [R102+0x10] ;  /* 0x0000100066340984 */ /* 0x0004620000000c00 */
[----:B------:R-:W-:Y:S01]  /*7570*/  UPRMT UR4, UR37, 0x654, UR4 ;  /* 0x0000065425047896 */ /* 0x000fe20008000004 */
[----:B------:R-:W-:Y:S01]  /*7580*/  @!PT LDS RZ, [RZ] ;  /* 0x00000000fffff984 */ /* 0x000fe20000000800 */
[----:B------:R-:W-:Y:S01]  /*7590*/  @!PT LDS RZ, [RZ] ;  /* 0x00000000fffff984 */ /* 0x000fe20000000800 */
[----:B------:R-:W-:Y:S01]  /*75a0*/  @!PT LDS RZ, [RZ] ;  /* 0x00000000fffff984 */ /* 0x000fe20000000800 */
[----:B------:R-:W-:Y:S01]  /*75b0*/  @!PT LDS RZ, [RZ] ;  /* 0x00000000fffff984 */ /* 0x000fe20000000800 */
[----:B------:R5:W-:Y:S06]  /*75c0*/  MEMBAR.ALL.CTA ;  /* 0x0000000000007992 */ /* 0x000bec0000008000 */
[----:B-----5:R-:W5:Y:S02]  /*75d0*/  FENCE.VIEW.ASYNC.S ;  /* 0x00000000000073c6 */ /* 0x020f640000000000 */
[----:B-----5:R-:W-:Y:S03]  /*75e0*/  SYNCS.ARRIVE.TRANS64.RED.A1T0 RZ, [UR4], RZ ;  /* 0x000000ffffff79a7 */ /* 0x020fe60008100404 */
.L_x_136:
[----:B------:R-:W-:Y:S05]  /*75f0*/  BSYNC B1 ;  /* 0x0000000000017941 */ /* 0x000fea0003800000 */
.L_x_135:
[----:B-1----:R-:W-:Y:S04]  /*7600*/  SHF.R.U32.HI R3, RZ, 0x15, R32 ;  /* 0x00000015ff037819 */ /* 0x002fe80000011620 */
[----:B------:R-:W-:Y:S01]  /*7610*/  LOP3.LUT P0, RZ, R3, 0x3, R104, 0x48, !PT ;  /* 0x0000000303ff7812 */ /* 0x000fe20007804868 */
[----:B------:R-:W-:Y:S01]  /*7620*/  @!UPT UIADD3 URZ, UPT, UPT, URZ, URZ, URZ ;  /* 0x000000fffffff290 */ /* 0x000fe2000fffe0ff */
[----:B----4-:R-:W-:Y:S11]  /*7630*/  @P4 BRA `(.L_x_140) ;  /* 0x0000000000084947 */ /* 0x010ff60003800000 */
[----:B------:R-:W1:Y:S02]  /*7640*/  SYNCS.PHASECHK.TRANS64.TRYWAIT P1, [R92+URZ+0x3a0], R7 ;  /* 0x0003a0075c0075a7 */ /* 0x000e6400080211ff */
[----:B-1----:R-:W-:Y:S05]  /*7650*/  @!P1 BRA `(.L_x_141) ;  /* 0x0000002400cc9947 */ /* 0x002fea0003800000 */
.L_x_140:
[----:B------:R-:W-:Y:S05]  /*7660*/  @!P0 BRA `(.L_x_142) ;  /* 0x0000000000408947 */ /* 0x000fea0003800000 */
[----:B------:R-:W4:Y:S01]  /*7670*/  LDCU.64 UR8, c[0x4][0x70] ;  /* 0x01000e00ff0877ac */ /* 0x000f220008000a00 */
[----:B------:R-:W-:Y:S01]  /*7680*/  MOV R3, 0x0 ;  /* 0x0000000000037802 */ /* 0x000fe20000000f00 */
[----:B------:R-:W-:Y:S02]  /*7690*/  HFMA2 R12, -RZ, RZ, 0, 5.9604644775390625e-08 ;  /* 0x00000001ff0c7431 */ /* 0x000fe400000001ff */
[----:B------:R-:W-:Y:S02]  /*76a0*/  IMAD.MOV.U32 R8, RZ, RZ, 0x192 ;  /* 0x00000192ff087424 */ /* 0x000fe400078e00ff */
[----:B------:R-:W-:Y:S01]  /*76b0*/  IMAD.MOV.U32 R13, RZ, RZ, RZ ;  /* 0x000000ffff0d7224 */ /* 0x000fe200078e00ff */
[----:B------:R-:W1:Y:S01]  /*76c0*/  LDCU.64 UR6, c[0x4][0x78] ;  /* 0x01000f00ff0677ac */ /* 0x000e620008000a00 */
[----:B------:R-:W2:Y:S01]  /*76d0*/  LDC.64 R2, c[0x4][R3] ;  /* 0x0100000003027b82 */ /* 0x000ea20000000a00 */
[----:B------:R-:W5:Y:S01]  /*76e0*/  LDCU.64 UR4, c[0x4][0x10] ;  /* 0x01000200ff0477ac */ /* 0x000f620008000a00 */
[----:B----4-:R-:W-:Y:S01]  /*76f0*/  MOV R5, UR9 ;  /* 0x0000000900057c02 */ /* 0x010fe20008000f00 */
[----:B------:R-:W-:Y:S01]  /*7700*/  IMAD.U32 R4, RZ, RZ, UR8 ;  /* 0x00000008ff047e24 */ /* 0x000fe2000f8e00ff */
[----:B-1----:R-:W-:Y:S01]  /*7710*/  MOV R7, UR7 ;  /* 0x0000000700077c02 */ /* 0x002fe20008000f00 */
[----:B------:R-:W-:Y:S01]  /*7720*/  IMAD.U32 R6, RZ, RZ, UR6 ;  /* 0x00000006ff067e24 */ /* 0x000fe2000f8e00ff */
[----:B-----5:R-:W-:Y:S01]  /*7730*/  MOV R11, UR5 ;  /* 0x00000005000b7c02 */ /* 0x020fe20008000f00 */
[----:B------:R-:W-:Y:S02]  /*7740*/  IMAD.U32 R10, RZ, RZ, UR4 ;  /* 0x00000004ff0a7e24 */ /* 0x000fe4000f8e00ff */
[----:B------:R-:W-:Y:S07]  /*7750*/  LEPC R20, `(.L_x_142) ;  /* 0x000000001014794e */ /* 0x000fee0000000000 */
[----:B--23--:R-:W-:Y:S05]  /*7760*/  CALL.ABS.NOINC R2 ;  /* 0x0000000002007343 */ /* 0x00cfea0003c00000 */
.L_x_142:
[----:B------:R-:W-:Y:S01]  /*7770*/  LOP3.LUT P0, RZ, R101, 0x60, RZ, 0xc0, !PT ;  /* 0x0000006065ff7812 */ /* 0x000fe2000780c0ff */
[----:B------:R-:W-:Y:S05]  /*7780*/  WARPSYNC.ALL ;  /* 0x0000000000007948 */ /* 0x000fea0003800000 */
[----:B------:R-:W-:Y:S01]  /*7790*/  R2UR UR4, R32 ;  /* 0x00000000200472ca */ /* 0x000fe200000e0000 */
[----:B------:R-:W-:Y:S01]  /*77a0*/  BSSY.RECONVERGENT B0, `(.L_x_143) ;  /* 0x00000a0000007945 */ /* 0x000fe20003800200 */
[-C--:B------:R-:W-:Y:S02]  /*77b0*/  F2FP.F16.E4M3.UNPACK_B R50, R56.reuse ;  /* 0x00000038ff32723e */ /* 0x080fe400020006ff */
[----:B------:R-:W-:Y:S02]  /*77c0*/  F2FP.F16.E4M3.UNPACK_B R63, R56.H1 ;  /* 0x00000038ff3f723e */ /* 0x000fe400030006ff */
[-C--:B------:R-:W-:Y:S01]  /*77d0*/  F2FP.F16.E4M3.UNPACK_B R56, R57.reuse ;  /* 0x00000039ff38723e */ /* 0x080fe200020006ff */
[--C-:B------:R-:W-:Y:S01]  /*77e0*/  HADD2.F32 R48, -RZ, R50.reuse.H0_H0 ;  /* 0x20000032ff307230 */ /* 0x100fe20000004100 */
[----:B------:R-:W-:Y:S01]  /*77f0*/  F2FP.F16.E4M3.UNPACK_B R57, R57.H1 ;  /* 0x00000039ff39723e */ /* 0x000fe200030006ff */
[----:B------:R-:W-:Y:S01]  /*7800*/  HADD2.F32 R50, -RZ, R50.H1_H1 ;  /* 0x30000032ff327230 */ /* 0x000fe20000004100 */
[-C--:B------:R-:W-:Y:S01]  /*7810*/  F2FP.F16.E4M3.UNPACK_B R66, R52.reuse ;  /* 0x00000034ff42723e */ /* 0x080fe200020006ff */
[--C-:B------:R-:W-:Y:S01]  /*7820*/  HADD2.F32 R51, -RZ, R63.reuse.H0_H0 ;  /* 0x2000003fff337230 */ /* 0x100fe20000004100 */
[----:B------:R-:W-:Y:S01]  /*7830*/  F2FP.F16.E4M3.UNPACK_B R68, R52.H1 ;  /* 0x00000034ff44723e */ /* 0x000fe200030006ff */
[----:B-1----:R-:W-:Y:S01]  /*7840*/  LDTM.16dp32bit_t0_t15.x32 R4, tmem[UR4] ;  /* 0x00000004000479ee */ /* 0x002fe20008a80000 */
[----:B------:R-:W3:Y:S01]  /*7850*/  LDTM.16dp32bit_t16_t31.x32 R4, tmem[UR4+0x20] ;  /* 0x00002004000479ee */ /* 0x000ee20008aa0000 */
[----:B------:R-:W-:Y:S01]  /*7860*/  NOP ;  /* 0x0000000000007918 */ /* 0x000fe20000000000 */
[----:B------:R-:W-:Y:S01]  /*7870*/  R2UR UR5, R92 ;  /* 0x000000005c0572ca */ /* 0x000fe200000e0000 */
[--C-:B------:R-:W-:Y:S01]  /*7880*/  HADD2.F32 R65, -RZ, R66.reuse.H0_H0 ;  /* 0x20000042ff417230 */ /* 0x100fe20000004100 */
[----:B------:R-:W-:Y:S01]  /*7890*/  F2FP.F16.E4M3.UNPACK_B R61, R58 ;  /* 0x0000003aff3d723e */ /* 0x000fe200020006ff */
[----:B------:R-:W-:Y:S01]  /*78a0*/  HADD2.F32 R67, -RZ, R66.H1_H1 ;  /* 0x30000042ff437230 */ /* 0x000fe20000004100 */
[-C--:B------:R-:W-:Y:S01]  /*78b0*/  F2FP.F16.E4M3.UNPACK_B R70, R53.reuse ;  /* 0x00000035ff46723e */ /* 0x080fe200020006ff */
[----:B------:R-:W-:Y:S01]  /*78c0*/  HADD2.F32 R52, -RZ, R63.H1_H1 ;  /* 0x3000003fff347230 */ /* 0x000fe20000004100 */
[----:B------:R-:W-:Y:S01]  /*78d0*/  F2FP.F16.E4M3.UNPACK_B R72, R53.H1 ;  /* 0x00000035ff48723e */ /* 0x000fe200030006ff */
[----:B------:R-:W-:Y:S01]  /*78e0*/  HADD2.F32 R53, -RZ, R56.H0_H0 ;  /* 0x20000038ff357230 */ /* 0x000fe20000004100 */
[-C--:B------:R-:W-:Y:S01]  /*78f0*/  F2FP.F16.E4M3.UNPACK_B R74, R54.reuse ;  /* 0x00000036ff4a723e */ /* 0x080fe200020006ff */
[----:B------:R-:W-:Y:S01]  /*7900*/  HADD2.F32 R69, -RZ, R70.H0_H0 ;  /* 0x20000046ff457230 */ /* 0x000fe20000004100 */
[----:B------:R-:W-:Y:S01]  /*7910*/  F2FP.F16.E4M3.UNPACK_B R76, R54.H1 ;  /* 0x00000036ff4c723e */ /* 0x000fe200030006ff */
[----:B------:R-:W-:Y:S01]  /*7920*/  HADD2.F32 R54, -RZ, R56.H1_H1 ;  /* 0x30000038ff367230 */ /* 0x000fe20000004100 */
[----:B------:R-:W-:Y:S01]  /*7930*/  F2FP.F16.E4M3.UNPACK_B R60, R58.H1 ;  /* 0x0000003aff3c723e */ /* 0x000fe200030006ff */
[----:B------:R-:W-:Y:S01]  /*7940*/  UIADD3 UR5, UPT, UPT, UR5, 0x3c0, URZ ;  /* 0x000003c005057890 */ /* 0x000fe2000fffe0ff */
[----:B------:R-:W-:Y:S01]  /*7950*/  HADD2.F32 R58, -RZ, R61.H1_H1 ;  /* 0x3000003dff3a7230 */ /* 0x000fe20000004100 */
[----:B------:R-:W-:Y:S01]  /*7960*/  F2FP.F16.E4M3.UNPACK_B R77, R55 ;  /* 0x00000037ff4d723e */ /* 0x000fe200020006ff */
[----:B------:R-:W-:Y:S01]  /*7970*/  HADD2.F32 R70, -RZ, R70.H1_H1 ;  /* 0x30000046ff467230 */ /* 0x000fe20000004100 */
[----:B------:R-:W-:Y:S01]  /*7980*/  UPRMT UR5, UR37, 0x654, UR5 ;  /* 0x0000065425057896 */ /* 0x000fe20008000005 */
[--C-:B------:R-:W-:Y:S01]  /*7990*/  HADD2.F32 R73, -RZ, R74.reuse.H0_H0 ;  /* 0x2000004aff497230 */ /* 0x100fe20000004100 */
[----:B------:R-:W-:Y:S01]  /*79a0*/  F2FP.F16.E4M3.UNPACK_B R62, R59 ;  /* 0x0000003bff3e723e */ /* 0x000fe200020006ff */
[----:B------:R-:W-:Y:S01]  /*79b0*/  HADD2.F32 R74, -RZ, R74.H1_H1 ;  /* 0x3000004aff4a7230 */ /* 0x000fe20000004100 */
[----:B------:R-:W-:Y:S01]  /*79c0*/  F2FP.F16.E4M3.UNPACK_B R78, R55.H1 ;  /* 0x00000037ff4e723e */ /* 0x000fe200030006ff */
[C---:B---3--:R-:W-:Y:S01]  /*79d0*/  FMUL R4, R47.reuse, R4 ;  /* 0x000000042f047220 */ /* 0x048fe20000400000 */
[C---:B------:R-:W-:Y:S01]  /*79e0*/  FMUL R5, R47.reuse, R5 ;  /* 0x000000052f057220 */ /* 0x040fe20000400000 */
[C---:B------:R-:W-:Y:S01]  /*79f0*/  FMUL R8, R47.reuse, R8 ;  /* 0x000000082f087220 */ /* 0x040fe20000400000 */
[----:B------:R-:W-:Y:S01]  /*7a00*/  FMUL R9, R47, R9 ;  /* 0x000000092f097220 */ /* 0x000fe20000400000 */
[----:B------:R-:W-:Y:S01]  /*7a10*/  SYNCS.ARRIVE.TRANS64.RED.A1T0 RZ, [UR5], RZ ;  /* 0x000000ffffff79a7 */ /* 0x000fe20008100405 */
[C---:B------:R-:W-:Y:S01]  /*7a20*/  FFMA R4, R49.reuse, R48, R4 ;  /* 0x0000003031047223 */ /* 0x040fe20000000004 */
[----:B------:R-:W-:Y:S01]  /*7a30*/  FFMA R5, R49, R50, R5 ;  /* 0x0000003231057223 */ /* 0x000fe20000000005 */
[C---:B------:R-:W-:Y:S01]  /*7a40*/  FMUL R12, R47.reuse, R12 ;  /* 0x0000000c2f0c7220 */ /* 0x040fe20000400000 */
        /* <DEDUP_REMOVED lines=9> */
[----:B------:R-:W-:Y:S02]  /*7ae0*/  HADD2.F32 R48, -RZ, R77.H1_H1 ;  /* 0x3000004dff307230 */ /* 0x000fe40000004100 */
[C---:B------:R-:W-:Y:S01]  /*7af0*/  FMUL R28, R47.reuse, R32 ;  /* 0x000000202f1c7220 */ /* 0x040fe20000400000 */
[C---:B------:R-:W-:Y:S01]  /*7b00*/  FMUL R29, R47.reuse, R33 ;  /* 0x000000212f1d7220 */ /* 0x040fe20000400000 */
[C---:B------:R-:W-:Y:S01]  /*7b10*/  FMUL R6, R47.reuse, R6 ;  /* 0x000000062f067220 */ /* 0x040fe20000400000 */
[C---:B------:R-:W-:Y:S01]  /*7b20*/  FMUL R7, R47.reuse, R7 ;  /* 0x000000072f077220 */ /* 0x040fe20000400000 */
[--C-:B------:R-:W-:Y:S02]  /*7b30*/  HADD2.F32 R55, -RZ, R57.reuse.H0_H0 ;  /* 0x20000039ff377230 */ /* 0x100fe40000004100 */
[----:B------:R-:W-:Y:S01]  /*7b40*/  FMUL R10, R47, R10 ;  /* 0x0000000a2f0a7220 */ /* 0x000fe20000400000 */
[C---:B------:R-:W-:Y:S01]  /*7b50*/  FFMA R6, R49.reuse, R51, R6 ;  /* 0x0000003331067223 */ /* 0x040fe20000000006 */
[----:B------:R-:W-:Y:S02]  /*7b60*/  HADD2.F32 R56, -RZ, R57.H1_H1 ;  /* 0x30000039ff387230 */ /* 0x000fe40000004100 */
[C---:B------:R-:W-:Y:S01]  /*7b70*/  FFMA R7, R49.reuse, R52, R7 ;  /* 0x0000003431077223 */ /* 0x040fe20000000007 */
[C---:B------:R-:W-:Y:S01]  /*7b80*/  FFMA R8, R49.reuse, R53, R8 ;  /* 0x0000003531087223 */ /* 0x040fe20000000008 */
[C---:B------:R-:W-:Y:S01]  /*7b90*/  FFMA R9, R49.reuse, R54, R9 ;  /* 0x0000003631097223 */ /* 0x040fe20000000009 */
[----:B------:R-:W-:Y:S02]  /*7ba0*/  HADD2.F32 R57, -RZ, R61.H0_H0 ;  /* 0x2000003dff397230 */ /* 0x000fe40000004100 */
[----:B------:R-:W-:Y:S01]  /*7bb0*/  FFMA R10, R49, R55, R10 ;  /* 0x00000037310a7223 */ /* 0x000fe2000000000a */
[----:B------:R-:W-:Y:S01]  /*7bc0*/  F2FP.SATFINITE.E4M3.F32.PACK_AB_MERGE_C R92, R7, R6, RZ ;  /* 0x00000006075c723e */ /* 0x000fe200048070ff */
[----:B------:R-:W-:Y:S02]  /*7bd0*/  HADD2.F32 R61, -RZ, R62.H0_H0 ;  /* 0x2000003eff3d7230 */ /* 0x000fe40000004100 */
[----:B------:R-:W-:Y:S01]  /*7be0*/  FMUL R11, R47, R11 ;  /* 0x0000000b2f0b7220 */ /* 0x000fe20000400000 */
[----:B------:R-:W-:Y:S01]  /*7bf0*/  F2FP.F16.E4M3.UNPACK_B R64, R59.H1 ;  /* 0x0000003bff40723e */ /* 0x000fe200030006ff */
[----:B------:R-:W-:Y:S01]  /*7c00*/  HADD2.F32 R59, -RZ, R60.H0_H0 ;  /* 0x2000003cff3b7230 */ /* 0x000fe20000004100 */
[----:B------:R-:W-:Y:S01]  /*7c10*/  F2FP.SATFINITE.E4M3.F32.PACK_AB_MERGE_C R92, R5, R4, R92 ;  /* 0x00000004055c723e */ /* 0x000fe2000480705c */
[C---:B------:R-:W-:Y:S01]  /*7c20*/  FFMA R11, R49.reuse, R56, R11 ;  /* 0x00000038310b7223 */ /* 0x040fe2000000000b */
[C---:B------:R-:W-:Y:S01]  /*7c30*/  FFMA R12, R49.reuse, R57, R12 ;  /* 0x00000039310c7223 */ /* 0x040fe2000000000c */
[----:B------:R-:W-:Y:S01]  /*7c40*/  FFMA R13, R49, R58, R13 ;  /* 0x0000003a310d7223 */ /* 0x000fe2000000000d */
[----:B------:R-:W-:Y:S02]  /*7c50*/  HADD2.F32 R62, -RZ, R62.H1_H1 ;  /* 0x3000003eff3e7230 */ /* 0x000fe40000004100 */
[----:B------:R-:W-:Y:S01]  /*7c60*/  FMUL R14, R47, R14 ;  /* 0x0000000e2f0e7220 */ /* 0x000fe20000400000 */
[----:B------:R-:W-:Y:S01]  /*7c70*/  HADD2.F32 R60, -RZ, R60.H1_H1 ;  /* 0x3000003cff3c7230 */ /* 0x000fe20000004100 */
[----:B------:R-:W-:Y:S01]  /*7c80*/  F2FP.SATFINITE.E4M3.F32.PACK_AB_MERGE_C R93, R11, R10, RZ ;  /* 0x0000000a0b5d723e */ /* 0x000fe200048070ff */
[----:B------:R-:W-:Y:S02]  /*7c90*/  HADD2.F32 R51, -RZ, R77.H0_H0 ;  /* 0x2000004dff337230 */ /* 0x000fe40000004100 */
[----:B------:R-:W-:Y:S01]  /*7ca0*/  FFMA R14, R49, R59, R14 ;  /* 0x0000003b310e7223 */ /* 0x000fe2000000000e */
[----:B------:R-:W-:Y:S01]  /*7cb0*/  FMUL R15, R47, R15 ;  /* 0x0000000f2f0f7220 */ /* 0x000fe20000400000 */
[--C-:B------:R-:W-:Y:S01]  /*7cc0*/  HADD2.F32 R63, -RZ, R64.reuse.H0_H0 ;  /* 0x20000040ff3f7230 */ /* 0x100fe20000004100 */
[----:B------:R-:W-:Y:S01]  /*7cd0*/  F2FP.SATFINITE.E4M3.F32.PACK_AB_MERGE_C R93, R9, R8, R93 ;  /* 0x00000008095d723e */ /* 0x000fe2000480705d */
[----:B------:R-:W-:Y:S02]  /*7ce0*/  HADD2.F32 R64, -RZ, R64.H1_H1 ;  /* 0x30000040ff407230 */ /* 0x000fe40000004100 */
[C---:B------:R-:W-:Y:S01]  /*7cf0*/  FFMA R15, R49.reuse, R60, R15 ;  /* 0x0000003c310f7223 */ /* 0x040fe2000000000f */
[C---:B------:R-:W-:Y:S01]  /*7d00*/  FFMA R16, R49.reuse, R61, R16 ;  /* 0x0000003d31107223 */ /* 0x040fe20000000010 */
[----:B------:R-:W-:Y:S01]  /*7d10*/  FFMA R17, R49, R62, R17 ;  /* 0x0000003e31117223 */ /* 0x000fe20000000011 */
[C---:B------:R-:W-:Y:S01]  /*7d20*/  FMUL R18, R47.reuse, R18 ;  /* 0x000000122f127220 */ /* 0x040fe20000400000 */
[C---:B------:R-:W-:Y:S01]  /*7d30*/  FMUL R19, R47.reuse, R19 ;  /* 0x000000132f137220 */ /* 0x040fe20000400000 */
[--C-:B------:R-:W-:Y:S02]  /*7d40*/  HADD2.F32 R66, -RZ, R68.reuse.H0_H0 ;  /* 0x20000044ff427230 */ /* 0x100fe40000004100 */
[----:B------:R-:W-:Y:S01]  /*7d50*/  FMUL R3, R47, R22 ;  /* 0x000000162f037220 */ /* 0x000fe20000400000 */
[C---:B------:R-:W-:Y:S01]  /*7d60*/  FFMA R18, R49.reuse, R63, R18 ;  /* 0x0000003f31127223 */ /* 0x040fe20000000012 */
[----:B------:R-:W-:Y:S02]  /*7d70*/  HADD2.F32 R68, -RZ, R68.H1_H1 ;  /* 0x30000044ff447230 */ /* 0x000fe40000004100 */
[----:B------:R-:W-:Y:S01]  /*7d80*/  FFMA R19, R49, R64, R19 ;  /* 0x0000004031137223 */ /* 0x000fe20000000013 */
[----:B------:R-:W-:Y:S01]  /*7d90*/  FMUL R23, R47, R23 ;  /* 0x000000172f177220 */ /* 0x000fe20000400000 */
[C---:B------:R-:W-:Y:S01]  /*7da0*/  FFMA R0, R49.reuse, R65, R0 ;  /* 0x0000004131007223 */ /* 0x040fe20000000000 */
[C---:B------:R-:W-:Y:S01]  /*7db0*/  FFMA R2, R49.reuse, R67, R2 ;  /* 0x0000004331027223 */ /* 0x040fe20000000002 */
[--C-:B------:R-:W-:Y:S02]  /*7dc0*/  HADD2.F32 R71, -RZ, R72.reuse.H0_H0 ;  /* 0x20000048ff477230 */ /* 0x100fe40000004100 */
[----:B------:R-:W-:Y:S01]  /*7dd0*/  FFMA R3, R49, R66, R3 ;  /* 0x0000004231037223 */ /* 0x000fe20000000003 */
[----:B------:R-:W-:Y:S02]  /*7de0*/  HADD2.F32 R72, -RZ, R72.H1_H1 ;  /* 0x30000048ff487230 */ /* 0x000fe40000004100 */
[----:B------:R-:W-:Y:S01]  /*7df0*/  FMUL R22, R47, R26 ;  /* 0x0000001a2f167220 */ /* 0x000fe20000400000 */
        /* <DEDUP_REMOVED lines=18> */
[----:B------:R-:W-:Y:S01]  /*7f20*/  F2FP.SATFINITE.E4M3.F32.PACK_AB_MERGE_C R94, R15, R14, RZ ;  /* 0x0000000e0f5e723e */ /* 0x000fe200048070ff */
[----:B------:R-:W-:Y:S01]  /*7f30*/  FFMA R28, R49, R51, R28 ;  /* 0x00000033311c7223 */ /* 0x000fe2000000001c */
[----:B------:R-:W-:Y:S01]  /*7f40*/  F2FP.SATFINITE.E4M3.F32.PACK_AB_MERGE_C R95, R19, R18, RZ ;  /* 0x00000012135f723e */ /* 0x000fe200048070ff */
[C---:B------:R-:W-:Y:S01]  /*7f50*/  FFMA R29, R49.reuse, R48, R29 ;  /* 0x00000030311d7223 */ /* 0x040fe2000000001d */
[C---:B------:R-:W-:Y:S01]  /*7f60*/  FFMA R30, R49.reuse, R77, R30 ;  /* 0x0000004d311e7223 */ /* 0x040fe2000000001e */
[----:B------:R-:W-:Y:S01]  /*7f70*/  FFMA R35, R49, R50, R35 ;  /* 0x0000003231237223 */ /* 0x000fe20000000023 */
[----:B------:R-:W-:Y:S02]  /*7f80*/  F2FP.SATFINITE.E4M3.F32.PACK_AB_MERGE_C R94, R13, R12, R94 ;  /* 0x0000000c0d5e723e */ /* 0x000fe4000480705e */
[----:B------:R-:W-:Y:S02]  /*7f90*/  F2FP.SATFINITE.E4M3.F32.PACK_AB_MERGE_C R95, R17, R16, R95 ;  /* 0x00000010115f723e */ /* 0x000fe4000480705f */
[----:B------:R-:W-:Y:S02]  /*7fa0*/  F2FP.SATFINITE.E4M3.F32.PACK_AB_MERGE_C R113, R23, R3, RZ ;  /* 0x000000031771723e */ /* 0x000fe400048070ff */
[----:B------:R-:W-:Y:S01]  /*7fb0*/  F2FP.SATFINITE.E4M3.F32.PACK_AB_MERGE_C R114, R27, R22, RZ ;  /* 0x000000161b72723e */ /* 0x000fe200048070ff */
[----:B------:R1:W-:Y:S01]  /*7fc0*/  STS.128 [R103+UR43+0x1600], R92 ;  /* 0x0016005c67007988 */ /* 0x0003e20008000c2b */
[----:B------:R-:W-:Y:S02]  /*7fd0*/  F2FP.SATFINITE.E4M3.F32.PACK_AB_MERGE_C R116, R31, R26, RZ ;  /* 0x0000001a1f74723e */ /* 0x000fe400048070ff */
[----:B------:R-:W-:Y:S02]  /*7fe0*/  F2FP.SATFINITE.E4M3.F32.PACK_AB_MERGE_C R117, R35, R30, RZ ;  /* 0x0000001e2375723e */ /* 0x000fe400048070ff */
[----:B------:R-:W-:Y:S02]  /*7ff0*/  F2FP.SATFINITE.E4M3.F32.PACK_AB_MERGE_C R112, R2, R0, R113 ;  /* 0x000000000270723e */ /* 0x000fe40004807071 */
[----:B------:R-:W-:Y:S02]  /*8000*/  F2FP.SATFINITE.E4M3.F32.PACK_AB_MERGE_C R113, R21, R20, R114 ;  /* 0x000000141571723e */ /* 0x000fe40004807072 */
[----:B------:R-:W-:Y:S02]  /*8010*/  F2FP.SATFINITE.E4M3.F32.PACK_AB_MERGE_C R114, R25, R24, R116 ;  /* 0x000000181972723e */ /* 0x000fe40004807074 */
[----:B------:R-:W-:Y:S02]  /*8020*/  F2FP.SATFINITE.E4M3.F32.PACK_AB_MERGE_C R115, R29, R28, R117 ;  /* 0x0000001c1d73723e */ /* 0x000fe40004807075 */
[----:B------:R-:W-:Y:S03]  /*8030*/  IADD3 R116, PT, PT, R44, 0x1, RZ ;  /* 0x000000012c747810 */ /* 0x000fe60007ffe0ff */
[----:B------:R1:W-:Y:S01]  /*8040*/  STS.128 [R102+0x1010], R112 ;  /* 0x0010107066007388 */ /* 0x0003e20000000c00 */
[----:B------:R-:W-:Y:S01]  /*8050*/  @!PT LDS RZ, [RZ] ;  /* 0x00000000fffff984 */ /* 0x000fe20000000800 */
[----:B------:R-:W-:Y:S01]  /*8060*/  @!PT LDS RZ, [RZ] ;  /* 0x00000000fffff984 */ /* 0x000fe20000000800 */
[----:B------:R-:W-:Y:S01]  /*8070*/  @!PT LDS RZ, [RZ] ;  /* 0x00000000fffff984 */ /* 0x000fe20000000800 */
[----:B------:R-:W-:Y:S01]  /*8080*/  @!PT LDS RZ, [RZ] ;  /* 0x00000000fffff984 */ /* 0x000fe20000000800 */
[----:B------:R3:W-:Y:S07]  /*8090*/  MEMBAR.ALL.CTA ;  /* 0x0000000000007992 */ /* 0x0007ee0000008000 */
[----:B---3--:R-:W3:Y:S02]  /*80a0*/  FENCE.VIEW.ASYNC.S ;  /* 0x00000000000073c6 */ /* 0x008ee40000000000 */
[----:B---3--:R-:W-:Y:S06]  /*80b0*/  BAR.SYNC.DEFER_BLOCKING 0x1, 0x80 ;  /* 0x0042000000007b1d */ /* 0x008fec0000010000 */
[----:B------:R-:W-:Y:S05]  /*80c0*/  @P0 BRA `(.L_x_144) ;  /* 0x0000000000340947 */ /* 0x000fea0003800000 */
[----:B------:R-:W-:Y:S01]  /*80d0*/  UIADD3 UR12, UPT, UPT, UR43, 0x1600, URZ ;  /* 0x000016002b0c7890 */ /* 0x000fe2000fffe0ff */
[----:B------:R-:W-:Y:S01]  /*80e0*/  R2UR UR9, R91 ;  /* 0x000000005b0972ca */ /* 0x000fe200000e0000 */
[----:B------:R-:W-:Y:S01]  /*80f0*/  UIADD3 UR10, UP0, UPT, UR46, 0x680, URZ ;  /* 0x000006802e0a7890 */ /* 0x000fe2000ff1e0ff */
[----:B------:R-:W-:Y:S01]  /*8100*/  R2UR UR8, R97 ;  /* 0x00000000610872ca */ /* 0x000fe200000e0000 */
[----:B------:R-:W-:Y:S02]  /*8110*/  UMOV UR7, UR36 ;  /* 0x0000002400077c82 */ /* 0x000fe40008000000 */
[----:B------:R-:W-:Y:S01]  /*8120*/  IMAD.U32 R109, RZ, RZ, UR12 ;  /* 0x0000000cff6d7e24 */ /* 0x000fe2000f8e00ff */
[----:B------:R-:W-:Y:S04]  /*8130*/  UIADD3.X UR11, UPT, UPT, URZ, UR47, URZ, UP0, !UPT ;  /* 0x0000002fff0b7290 */ /* 0x000fe800087fe4ff */
[----:B------:R-:W-:Y:S03]  /*8140*/  R2UR UR4, R109 ;  /* 0x000000006d0472ca */ /* 0x000fe600000e0000 */
[----:B------:R-:W-:Y:S02]  /*8150*/  USHF.L.U32 UR5, UR9, 0x6, URZ ;  /* 0x0000000609057899 */ /* 0x000fe400080006ff */
[----:B------:R-:W-:Y:S09]  /*8160*/  USHF.L.U32 UR6, UR8, 0x6, URZ ;  /* 0x0000000608067899 */ /* 0x000ff200080006ff */
[----:B------:R3:W-:Y:S01]  /*8170*/  UTMASTG.3D [UR4], [UR10] ;  /* 0x000000040a0073b5 */ /* 0x0007e20008010000 */
[----:B------:R0:W-:Y:S01]  /*8180*/  UTMACMDFLUSH ;  /* 0x00000000000079b7 */ /* 0x0001e20000000000 */
[----:B---3--:R-:W-:Y:S04]  /*8190*/  DEPBAR.LE SB0, 0x0 ;  /* 0x000080000000791a */ /* 0x008fe80000000000 */
.L_x_144:
[----:B------:R-:W-:Y:S05]  /*81a0*/  BSYNC.RECONVERGENT B0 ;  /* 0x0000000000007941 */ /* 0x000fea0003800200 */
.L_x_143:
[----:B------:R-:W-:Y:S01]  /*81b0*/  BAR.SYNC.DEFER_BLOCKING 0x1, 0x80 ;  /* 0x0042000000007b1d */ /* 0x000fe20000010000 */
[----:B------:R-:W-:Y:S01]  /*81c0*/  ISETP.NE.AND P2, PT, R110, RZ, PT ;  /* 0x000000ff6e00720c */ /* 0x000fe20003f45270 */
[----:B------:R-:W-:Y:S01]  /*81d0*/  IMAD.IADD R91, R43, 0x1, R79 ;  /* 0x000000012b5b7824 */ /* 0x000fe200078e024f */
[----:B------:R-:W-:Y:S01]  /*81e0*/  ISETP.NE.AND P0, PT, R111, 0x2, PT ;  /* 0x000000026f00780c */ /* 0x000fe20003f05270 */
[----:B------:R-:W-:Y:S01]  /*81f0*/  IMAD.IADD R97, R45, 0x1, R90 ;  /* 0x000000012d617824 */ /* 0x000fe200078e025a */
[----:B------:R-:W-:Y:S02]  /*8200*/  ISETP.NE.AND P1, PT, R116, 0x4, PT ;  /* 0x000000047400780c */ /* 0x000fe40003f25270 */
[----:B------:R-:W-:Y:S02]  /*8210*/  SEL R0, RZ, 0x1, P0 ;  /* 0x00000001ff007807 */ /* 0x000fe40000000000 */
[----:B------:R-:W-:Y:S02]  /*8220*/  SEL R3, RZ, 0x1, P1 ;  /* 0x00000001ff037807 */ /* 0x000fe40000800000 */
[----:B------:R-:W-:Y:S02]  /*8230*/  LOP3.LUT R107, R107, R0, RZ, 0x3c, !PT ;  /* 0x000000006b6b7212 */ /* 0x000fe400078e3cff */
[----:B------:R-:W-:Y:S02]  /*8240*/  LOP3.LUT R108, R108, R3, RZ, 0x3c, !PT ;  /* 0x000000036c6c7212 */ /* 0x000fe400078e3cff */
[----:B------:R-:W-:Y:S02]  /*8250*/  @P2 R2UR UR36, R105 ;  /* 0x00000000692422ca */ /* 0x000fe400000e0000 */
[----:B------:R-:W-:Y:S02]  /*8260*/  SEL R111, R111, RZ, P0 ;  /* 0x000000ff6f6f7207 */ /* 0x000fe40000000000 */
[----:B------:R-:W-:Y:S01]  /*8270*/  SEL R44, R116, RZ, P1 ;  /* 0x000000ff742c7207 */ /* 0x000fe20000800000 */
[----:B------:R-:W-:Y:S10]  /*8280*/  @P2 BRA `(.L_x_145) ;  /* 0xffffffe400842947 */ /* 0x000ff4000383ffff */
[----:B------:R-:W-:Y:S05]  /*8290*/  EXIT ;  /* 0x000000000000794d */ /* 0x000fea0003800000 */
.L_x_20:
[----:B--2---:R2:W1:Y:S02]  /*82a0*/  SYNCS.PHASECHK.TRANS64.TRYWAIT P0, [R3+URZ+0x3f0], R2 ;  /* 0x0003f002030075a7 */ /* 0x00446400080011ff */
[----:B-1----:R-:W-:Y:S05]  /*82b0*/  @!P0 NANOSLEEP.SYNCS 0x989680 ;  /* 0x009896800000895d */ /* 0x002fea0003900000 */
[----:B------:R-:W1:Y:S02]  /*82c0*/  @!P0 SYNCS.PHASECHK.TRANS64 P0, [R3+URZ+0x3f0], R2 ;  /* 0x0003f002030085a7 */ /* 0x000e6400080010ff */
[----:B-1----:R-:W-:Y:S05]  /*82d0*/  @!P0 BRA `(.L_x_20) ;  /* 0xfffffffc00f08947 */ /* 0x002fea000383ffff */
[----:B------:R-:W-:Y:S05]  /*82e0*/  BRA `(.L_x_146) ;  /* 0xffffff9800407947 */ /* 0x000fea000383ffff */
.L_x_23:
[----:B-1----:R-:W-:-:S07]  /*82f0*/  MOV R2, UR33 ;  /* 0x0000002100027c02 */ /* 0x002fce0008000f00 */
.L_x_147:
[----:B-1----:R1:W2:Y:S02]  /*8300*/  SYNCS.PHASECHK.TRANS64.TRYWAIT P0, [R2+URZ+0x1b0], R5 ;  /* 0x0001b005020075a7 */ /* 0x0022a400080011ff */
[----:B--2---:R-:W-:Y:S05]  /*8310*/  @!P0 NANOSLEEP.SYNCS 0x989680 ;  /* 0x009896800000895d */ /* 0x004fea0003900000 */
[----:B------:R-:W2:Y:S02]  /*8320*/  @!P0 SYNCS.PHASECHK.TRANS64 P0, [R2+URZ+0x1b0], R5 ;  /* 0x0001b005020085a7 */ /* 0x000ea400080010ff */
[----:B--2---:R-:W-:Y:S05]  /*8330*/  @!P0 BRA `(.L_x_147) ;  /* 0xfffffffc00f08947 */ /* 0x004fea000383ffff */
[----:B------:R-:W-:Y:S05]  /*8340*/  BRA `(.L_x_22) ;  /* 0xffffff9800907947 */ /* 0x000fea000383ffff */
.L_x_29:
[----:B-1----:R-:W-:-:S07]  /*8350*/  MOV R2, UR17 ;  /* 0x0000001100027c02 */ /* 0x002fce0008000f00 */
.L_x_148:
[----:B-1----:R1:W2:Y:S02]  /*8360*/  SYNCS.PHASECHK.TRANS64.TRYWAIT P0, [R2+URZ+0x1b0], R5 ;  /* 0x0001b005020075a7 */ /* 0x0022a400080011ff */
[----:B--2---:R-:W-:Y:S05]  /*8370*/  @!P0 NANOSLEEP.SYNCS 0x989680 ;  /* 0x009896800000895d */ /* 0x004fea0003900000 */
[----:B------:R-:W2:Y:S02]  /*8380*/  @!P0 SYNCS.PHASECHK.TRANS64 P0, [R2+URZ+0x1b0], R5 ;  /* 0x0001b005020085a7 */ /* 0x000ea400080010ff */
[----:B--2---:R-:W-:Y:S05]  /*8390*/  @!P0 BRA `(.L_x_148) ;  /* 0xfffffffc00f08947 */ /* 0x004fea000383ffff */
[----:B------:R-:W-:Y:S05]  /*83a0*/  BRA `(.L_x_28) ;  /* 0xffffff9c00347947 */ /* 0x000fea000383ffff */
.L_x_33:
[----:B-1----:R1:W2:Y:S02]  /*83b0*/  SYNCS.PHASECHK.TRANS64.TRYWAIT P0, [R2+URZ+0x380], R3 ;  /* 0x00038003020075a7 */ /* 0x0022a400080011ff */
[----:B--2---:R-:W-:Y:S05]  /*83c0*/  @!P0 NANOSLEEP.SYNCS 0x989680 ;  /* 0x009896800000895d */ /* 0x004fea0003900000 */
[----:B------:R-:W2:Y:S02]  /*83d0*/  @!P0 SYNCS.PHASECHK.TRANS64 P0, [R2+URZ+0x380], R3 ;  /* 0x00038003020085a7 */ /* 0x000ea400080010ff */
[----:B--2---:R-:W-:Y:S05]  /*83e0*/  @!P0 BRA `(.L_x_33) ;  /* 0xfffffffc00f08947 */ /* 0x004fea000383ffff */
[----:B------:R-:W-:Y:S05]  /*83f0*/  BRA `(.L_x_149) ;  /* 0xffffff9c00c07947 */ /* 0x000fea000383ffff */
.L_x_37:
[----:B----4-:R-:W-:-:S07]  /*8400*/  MOV R0, UR5 ;  /* 0x0000000500007c02 */ /* 0x010fce0008000f00 */
.L_x_150:
[----:B-1----:R1:W2:Y:S02]  /*8410*/  SYNCS.PHASECHK.TRANS64.TRYWAIT P0, [R0+URZ], R3 ;  /* 0x00000003000075a7 */ /* 0x0022a400080011ff */
[----:B--2---:R-:W-:Y:S05]  /*8420*/  @!P0 NANOSLEEP.SYNCS 0x989680 ;  /* 0x009896800000895d */ /* 0x004fea0003900000 */
[----:B------:R-:W2:Y:S02]  /*8430*/  @!P0 SYNCS.PHASECHK.TRANS64 P0, [R0+URZ], R3 ;  /* 0x00000003000085a7 */ /* 0x000ea400080010ff */
[----:B--2---:R-:W-:Y:S05]  /*8440*/  @!P0 BRA `(.L_x_150) ;  /* 0xfffffffc00f08947 */ /* 0x004fea000383ffff */
[----:B------:R-:W-:Y:S05]  /*8450*/  BRA `(.L_x_151) ;  /* 0xffffffa400307947 */ /* 0x000fea000383ffff */
.L_x_38:
[----:B----4-:R-:W-:-:S07]  /*8460*/  MOV R0, UR5 ;  /* 0x0000000500007c02 */ /* 0x010fce0008000f00 */
.L_x_152:
[----:B-1----:R1:W2:Y:S02]  /*8470*/  SYNCS.PHASECHK.TRANS64.TRYWAIT P0, [R0+URZ], R3 ;  /* 0x00000003000075a7 */ /* 0x0022a400080011ff */
[----:B--2---:R-:W-:Y:S05]  /*8480*/  @!P0 NANOSLEEP.SYNCS 0x989680 ;  /* 0x009896800000895d */ /* 0x004fea0003900000 */
[----:B------:R-:W2:Y:S02]  /*8490*/  @!P0 SYNCS.PHASECHK.TRANS64 P0, [R0+URZ], R3 ;  /* 0x00000003000085a7 */ /* 0x000ea400080010ff */
[----:B--2---:R-:W-:Y:S05]  /*84a0*/  @!P0 BRA `(.L_x_152) ;  /* 0xfffffffc00f08947 */ /* 0x004fea000383ffff */
[----:B------:R-:W-:Y:S05]  /*84b0*/  BRA `(.L_x_153) ;  /* 0xffffffa4003c7947 */ /* 0x000fea000383ffff */
.L_x_39:
[----:B----4-:R-:W-:-:S07]  /*84c0*/  MOV R0, UR5 ;  /* 0x0000000500007c02 */ /* 0x010fce0008000f00 */
.L_x_154:
[----:B-1----:R1:W2:Y:S02]  /*84d0*/  SYNCS.PHASECHK.TRANS64.TRYWAIT P0, [R0+URZ], R3 ;  /* 0x00000003000075a7 */ /* 0x0022a400080011ff */
[----:B--2---:R-:W-:Y:S05]  /*84e0*/  @!P0 NANOSLEEP.SYNCS 0x989680 ;  /* 0x009896800000895d */ /* 0x004fea0003900000 */
[----:B------:R-:W2:Y:S02]  /*84f0*/  @!P0 SYNCS.PHASECHK.TRANS64 P0, [R0+URZ], R3 ;  /* 0x00000003000085a7 */ /* 0x000ea400080010ff */
[----:B--2---:R-:W-:Y:S05]  /*8500*/  @!P0 BRA `(.L_x_154) ;  /* 0xfffffffc00f08947 */ /* 0x004fea000383ffff */
[----:B------:R-:W-:Y:S05]  /*8510*/  BRA `(.L_x_155) ;  /* 0xffffffa400487947 */ /* 0x000fea000383ffff */
.L_x_40:
[----:B----4-:R-:W-:-:S07]  /*8520*/  MOV R0, UR5 ;  /* 0x0000000500007c02 */ /* 0x010fce0008000f00 */
.L_x_156:
[----:B-1----:R1:W2:Y:S02]  /*8530*/  SYNCS.PHASECHK.TRANS64.TRYWAIT P0, [R0+URZ], R3 ;  /* 0x00000003000075a7 */ /* 0x0022a400080011ff */
[----:B--2---:R-:W-:Y:S05]  /*8540*/  @!P0 NANOSLEEP.SYNCS 0x989680 ;  /* 0x009896800000895d */ /* 0x004fea0003900000 */
[----:B------:R-:W2:Y:S02]  /*8550*/  @!P0 SYNCS.PHASECHK.TRANS64 P0, [R0+URZ], R3 ;  /* 0x00000003000085a7 */ /* 0x000ea400080010ff */
[----:B--2---:R-:W-:Y:S05]  /*8560*/  @!P0 BRA `(.L_x_156) ;  /* 0xfffffffc00f08947 */ /* 0x004fea000383ffff */
[----:B------:R-:W-:Y:S05]  /*8570*/  BRA `(.L_x_157) ;  /* 0xffffffa400547947 */ /* 0x000fea000383ffff */
.L_x_41:
[----:B----4-:R-:W-:-:S07]  /*8580*/  MOV R0, UR5 ;  /* 0x0000000500007c02 */ /* 0x010fce0008000f00 */
.L_x_158:
[----:B-1----:R1:W2:Y:S02]  /*8590*/  SYNCS.PHASECHK.TRANS64.TRYWAIT P0, [R0+URZ], R3 ;  /* 0x00000003000075a7 */ /* 0x0022a400080011ff */
[----:B--2---:R-:W-:Y:S05]  /*85a0*/  @!P0 NANOSLEEP.SYNCS 0x989680 ;  /* 0x009896800000895d */ /* 0x004fea0003900000 */
[----:B------:R-:W2:Y:S02]  /*85b0*/  @!P0 SYNCS.PHASECHK.TRANS64 P0, [R0+URZ], R3 ;  /* 0x00000003000085a7 */ /* 0x000ea400080010ff */
[----:B--2---:R-:W-:Y:S05]  /*85c0*/  @!P0 BRA `(.L_x_158) ;  /* 0xfffffffc00f08947 */ /* 0x004fea000383ffff */
[----:B------:R-:W-:Y:S05]  /*85d0*/  BRA `(.L_x_159) ;  /* 0xffffffa400607947 */ /* 0x000fea000383ffff */
.L_x_42:
[----:B----4-:R-:W-:-:S07]  /*85e0*/  MOV R0, UR5 ;  /* 0x0000000500007c02 */ /* 0x010fce0008000f00 */
.L_x_160:
[----:B-1----:R1:W2:Y:S02]  /*85f0*/  SYNCS.PHASECHK.TRANS64.TRYWAIT P0, [R0+URZ], R3 ;  /* 0x00000003000075a7 */ /* 0x0022a400080011ff */
[----:B--2---:R-:W-:Y:S05]  /*8600*/  @!P0 NANOSLEEP.SYNCS 0x989680 ;  /* 0x009896800000895d */ /* 0x004fea0003900000 */
[----:B------:R-:W2:Y:S02]  /*8610*/  @!P0 SYNCS.PHASECHK.TRANS64 P0, [R0+URZ], R3 ;  /* 0x00000003000085a7 */ /* 0x000ea400080010ff */
[----:B--2---:R-:W-:Y:S05]  /*8620*/  @!P0 BRA `(.L_x_160) ;  /* 0xfffffffc00f08947 */ /* 0x004fea000383ffff */
[----:B------:R-:W-:Y:S05]  /*8630*/  BRA `(.L_x_161) ;  /* 0xffffffa4006c7947 */ /* 0x000fea000383ffff */
.L_x_43:
[----:B----4-:R-:W-:-:S07]  /*8640*/  MOV R0, UR5 ;  /* 0x0000000500007c02 */ /* 0x010fce0008000f00 */
.L_x_162:
[----:B-1----:R1:W2:Y:S02]  /*8650*/  SYNCS.PHASECHK.TRANS64.TRYWAIT P0, [R0+URZ], R3 ;  /* 0x00000003000075a7 */ /* 0x0022a400080011ff */
[----:B--2---:R-:W-:Y:S05]  /*8660*/  @!P0 NANOSLEEP.SYNCS 0x989680 ;  /* 0x009896800000895d */ /* 0x004fea0003900000 */
[----:B------:R-:W2:Y:S02]  /*8670*/  @!P0 SYNCS.PHASECHK.TRANS64 P0, [R0+URZ], R3 ;  /* 0x00000003000085a7 */ /* 0x000ea400080010ff */
[----:B--2---:R-:W-:Y:S05]  /*8680*/  @!P0 BRA `(.L_x_162) ;  /* 0xfffffffc00f08947 */ /* 0x004fea000383ffff */
[----:B------:R-:W-:Y:S05]  /*8690*/  BRA `(.L_x_163) ;  /* 0xffffffa400787947 */ /* 0x000fea000383ffff */
.L_x_44:
[----:B----4-:R-:W-:-:S07]  /*86a0*/  MOV R0, UR5 ;  /* 0x0000000500007c02 */ /* 0x010fce0008000f00 */
.L_x_164:
[----:B-1----:R1:W2:Y:S02]  /*86b0*/  SYNCS.PHASECHK.TRANS64.TRYWAIT P0, [R0+URZ], R3 ;  /* 0x00000003000075a7 */ /* 0x0022a400080011ff */
[----:B--2---:R-:W-:Y:S05]  /*86c0*/  @!P0 NANOSLEEP.SYNCS 0x989680 ;  /* 0x009896800000895d */ /* 0x004fea0003900000 */
[----:B------:R-:W2:Y:S02]  /*86d0*/  @!P0 SYNCS.PHASECHK.TRANS64 P0, [R0+URZ], R3 ;  /* 0x00000003000085a7 */ /* 0x000ea400080010ff */
[----:B--2---:R-:W-:Y:S05]  /*86e0*/  @!P0 BRA `(.L_x_164) ;  /* 0xfffffffc00f08947 */ /* 0x004fea000383ffff */
[----:B------:R-:W-:Y:S05]  /*86f0*/  BRA `(.L_x_165) ;  /* 0xffffffa400847947 */ /* 0x000fea000383ffff */
.L_x_45:
[----:B----4-:R-:W-:-:S07]  /*8700*/  MOV R0, UR5 ;  /* 0x0000000500007c02 */ /* 0x010fce0008000f00 */
.L_x_166:
[----:B-1----:R1:W2:Y:S02]  /*8710*/  SYNCS.PHASECHK.TRANS64.TRYWAIT P0, [R0+URZ], R3 ;  /* 0x00000003000075a7 */ /* 0x0022a400080011ff */
[----:B--2---:R-:W-:Y:S05]  /*8720*/  @!P0 NANOSLEEP.SYNCS 0x989680 ;  /* 0x009896800000895d */ /* 0x004fea0003900000 */
[----:B------:R-:W2:Y:S02]  /*8730*/  @!P0 SYNCS.PHASECHK.TRANS64 P0, [R0+URZ], R3 ;  /* 0x00000003000085a7 */ /* 0x000ea400080010ff */
[----:B--2---:R-:W-:Y:S05]  /*8740*/  @!P0 BRA `(.L_x_166) ;  /* 0xfffffffc00f08947 */ /* 0x004fea000383ffff */
[----:B------:R-:W-:Y:S05]  /*8750*/  BRA `(.L_x_167) ;  /* 0xffffffa400907947 */ /* 0x000fea000383ffff */
.L_x_46:
[----:B----4-:R-:W-:-:S07]  /*8760*/  MOV R0, UR5 ;  /* 0x0000000500007c02 */ /* 0x010fce0008000f00 */
.L_x_168:
[----:B-1----:R1:W2:Y:S02]  /*8770*/  SYNCS.PHASECHK.TRANS64.TRYWAIT P0, [R0+URZ], R3 ;  /* 0x00000003000075a7 */ /* 0x0022a400080011ff */
[----:B--2---:R-:W-:Y:S05]  /*8780*/  @!P0 NANOSLEEP.SYNCS 0x989680 ;  /* 0x009896800000895d */ /* 0x004fea0003900000 */
[----:B------:R-:W2:Y:S02]  /*8790*/  @!P0 SYNCS.PHASECHK.TRANS64 P0, [R0+URZ], R3 ;  /* 0x00000003000085a7 */ /* 0x000ea400080010ff */
[----:B--2---:R-:W-:Y:S05]  /*87a0*/  @!P0 BRA `(.L_x_168) ;  /* 0xfffffffc00f08947 */ /* 0x004fea000383ffff */
[----:B------:R-:W-:Y:S05]  /*87b0*/  BRA `(.L_x_169) ;  /* 0xffffffa4009c7947 */ /* 0x000fea000383ffff */
.L_x_47:
[----:B----4-:R-:W-:-:S07]  /*87c0*/  MOV R0, UR5 ;  /* 0x0000000500007c02 */ /* 0x010fce0008000f00 */
.L_x_170:
[----:B-1----:R1:W2:Y:S02]  /*87d0*/  SYNCS.PHASECHK.TRANS64.TRYWAIT P0, [R0+URZ], R3 ;  /* 0x00000003000075a7 */ /* 0x0022a400080011ff */
[----:B--2---:R-:W-:Y:S05]  /*87e0*/  @!P0 NANOSLEEP.SYNCS 0x989680 ;  /* 0x009896800000895d */ /* 0x004fea0003900000 */
[----:B------:R-:W2:Y:S02]  /*87f0*/  @!P0 SYNCS.PHASECHK.TRANS64 P0, [R0+URZ], R3 ;  /* 0x00000003000085a7 */ /* 0x000ea400080010ff */
[----:B--2---:R-:W-:Y:S05]  /*8800*/  @!P0 BRA `(.L_x_170) ;  /* 0xfffffffc00f08947 */ /* 0x004fea000383ffff */
[----:B------:R-:W-:Y:S05]  /*8810*/  BRA `(.L_x_171) ;  /* 0xffffffa400a87947 */ /* 0x000fea000383ffff */
.L_x_48:
[----:B----4-:R-:W-:-:S07]  /*8820*/  MOV R0, UR5 ;  /* 0x0000000500007c02 */ /* 0x010fce0008000f00 */
.L_x_172:
[----:B-1----:R1:W2:Y:S02]  /*8830*/  SYNCS.PHASECHK.TRANS64.TRYWAIT P0, [R0+URZ], R3 ;  /* 0x00000003000075a7 */ /* 0x0022a400080011ff */
[----:B--2---:R-:W-:Y:S05]  /*8840*/  @!P0 NANOSLEEP.SYNCS 0x989680 ;  /* 0x009896800000895d */ /* 0x004fea0003900000 */
[----:B------:R-:W2:Y:S02]  /*8850*/  @!P0 SYNCS.PHASECHK.TRANS64 P0, [R0+URZ], R3 ;  /* 0x00000003000085a7 */ /* 0x000ea400080010ff */
[----:B--2---:R-:W-:Y:S05]  /*8860*/  @!P0 BRA `(.L_x_172) ;  /* 0xfffffffc00f08947 */ /* 0x004fea000383ffff */
[----:B------:R-:W-:Y:S05]  /*8870*/  BRA `(.L_x_173) ;  /* 0xffffffa400b47947 */ /* 0x000fea000383ffff */
.L_x_49:
[----:B----4-:R-:W-:-:S07]  /*8880*/  MOV R0, UR5 ;  /* 0x0000000500007c02 */ /* 0x010fce0008000f00 */
.L_x_174:
[----:B-1----:R1:W2:Y:S02]  /*8890*/  SYNCS.PHASECHK.TRANS64.TRYWAIT P0, [R0+URZ], R3 ;  /* 0x00000003000075a7 */ /* 0x0022a400080011ff */
[----:B--2---:R-:W-:Y:S05]  /*88a0*/  @!P0 NANOSLEEP.SYNCS 0x989680 ;  /* 0x009896800000895d */ /* 0x004fea0003900000 */
[----:B------:R-:W2:Y:S02]  /*88b0*/  @!P0 SYNCS.PHASECHK.TRANS64 P0, [R0+URZ], R3 ;  /* 0x00000003000085a7 */ /* 0x000ea400080010ff */
[----:B--2---:R-:W-:Y:S05]  /*88c0*/  @!P0 BRA `(.L_x_174) ;  /* 0xfffffffc00f08947 */ /* 0x004fea000383ffff */
[----:B------:R-:W-:Y:S05]  /*88d0*/  BRA `(.L_x_175) ;  /* 0xffffffa400c07947 */ /* 0x000fea000383ffff */
.L_x_50:
[----:B----4-:R-:W-:-:S07]  /*88e0*/  MOV R0, UR5 ;  /* 0x0000000500007c02 */ /* 0x010fce0008000f00 */
.L_x_176:
[----:B-1----:R1:W2:Y:S02]  /*88f0*/  SYNCS.PHASECHK.TRANS64.TRYWAIT P0, [R0+URZ], R3 ;  /* 0x00000003000075a7 */ /* 0x0022a400080011ff */
[----:B--2---:R-:W-:Y:S05]  /*8900*/  @!P0 NANOSLEEP.SYNCS 0x989680 ;  /* 0x009896800000895d */ /* 0x004fea0003900000 */
[----:B------:R-:W2:Y:S02]  /*8910*/  @!P0 SYNCS.PHASECHK.TRANS64 P0, [R0+URZ], R3 ;  /* 0x00000003000085a7 */ /* 0x000ea400080010ff */
[----:B--2---:R-:W-:Y:S05]  /*8920*/  @!P0 BRA `(.L_x_176) ;  /* 0xfffffffc00f08947 */ /* 0x004fea000383ffff */
[----:B------:R-:W-:Y:S05]  /*8930*/  BRA `(.L_x_177) ;  /* 0xffffffa400cc7947 */ /* 0x000fea000383ffff */
.L_x_51:
[----:B----4-:R-:W-:-:S07]  /*8940*/  MOV R0, UR5 ;  /* 0x0000000500007c02 */ /* 0x010fce0008000f00 */
.L_x_178:
[----:B-1----:R1:W2:Y:S02]  /*8950*/  SYNCS.PHASECHK.TRANS64.TRYWAIT P0, [R0+URZ], R3 ;  /* 0x00000003000075a7 */ /* 0x0022a400080011ff */
[----:B--2---:R-:W-:Y:S05]  /*8960*/  @!P0 NANOSLEEP.SYNCS 0x989680 ;  /* 0x009896800000895d */ /* 0x004fea0003900000 */
[----:B------:R-:W2:Y:S02]  /*8970*/  @!P0 SYNCS.PHASECHK.TRANS64 P0, [R0+URZ], R3 ;  /* 0x00000003000085a7 */ /* 0x000ea400080010ff */
[----:B--2---:R-:W-:Y:S05]  /*8980*/  @!P0 BRA `(.L_x_178) ;  /* 0xfffffffc00f08947 */ /* 0x004fea000383ffff */
[----:B------:R-:W-:Y:S05]  /*8990*/  BRA `(.L_x_179) ;  /* 0xffffffa400d87947 */ /* 0x000fea000383ffff */
.L_x_52:
[----:B----4-:R-:W-:-:S07]  /*89a0*/  MOV R0, UR5 ;  /* 0x0000000500007c02 */ /* 0x010fce0008000f00 */
.L_x_180:
[----:B-1----:R1:W2:Y:S02]  /*89b0*/  SYNCS.PHASECHK.TRANS64.TRYWAIT P0, [R0+URZ], R3 ;  /* 0x00000003000075a7 */ /* 0x0022a400080011ff */
[----:B--2---:R-:W-:Y:S05]  /*89c0*/  @!P0 NANOSLEEP.SYNCS 0x989680 ;  /* 0x009896800000895d */ /* 0x004fea0003900000 */
[----:B------:R-:W2:Y:S02]  /*89d0*/  @!P0 SYNCS.PHASECHK.TRANS64 P0, [R0+URZ], R3 ;  /* 0x00000003000085a7 */ /* 0x000ea400080010ff */
[----:B--2---:R-:W-:Y:S05]  /*89e0*/  @!P0 BRA `(.L_x_180) ;  /* 0xfffffffc00f08947 */ /* 0x004fea000383ffff */
[----:B------:R-:W-:Y:S05]  /*89f0*/  BRA `(.L_x_181) ;  /* 0xffffffa400e47947 */ /* 0x000fea000383ffff */
.L_x_53:
[----:B----4-:R-:W-:-:S07]  /*8a00*/  MOV R0, UR5 ;  /* 0x0000000500007c02 */ /* 0x010fce0008000f00 */
.L_x_182:
[----:B-1----:R1:W2:Y:S02]  /*8a10*/  SYNCS.PHASECHK.TRANS64.TRYWAIT P0, [R0+URZ], R3 ;  /* 0x00000003000075a7 */ /* 0x0022a400080011ff */
[----:B--2---:R-:W-:Y:S05]  /*8a20*/  @!P0 NANOSLEEP.SYNCS 0x989680 ;  /* 0x009896800000895d */ /* 0x004fea0003900000 */
[----:B------:R-:W2:Y:S02]  /*8a30*/  @!P0 SYNCS.PHASECHK.TRANS64 P0, [R0+URZ], R3 ;  /* 0x00000003000085a7 */ /* 0x000ea400080010ff */
[----:B--2---:R-:W-:Y:S05]  /*8a40*/  @!P0 BRA `(.L_x_182) ;  /* 0xfffffffc00f08947 */ /* 0x004fea000383ffff */
[----:B------:R-:W-:Y:S05]  /*8a50*/  BRA `(.L_x_183) ;  /* 0xffffffa400f07947 */ /* 0x000fea000383ffff */
.L_x_54:
[----:B----4-:R-:W-:-:S07]  /*8a60*/  MOV R0, UR5 ;  /* 0x0000000500007c02 */ /* 0x010fce0008000f00 */
.L_x_184:
[----:B-1----:R1:W2:Y:S02]  /*8a70*/  SYNCS.PHASECHK.TRANS64.TRYWAIT P0, [R0+URZ], R3 ;  /* 0x00000003000075a7 */ /* 0x0022a400080011ff */
[----:B--2---:R-:W-:Y:S05]  /*8a80*/  @!P0 NANOSLEEP.SYNCS 0x989680 ;  /* 0x009896800000895d */ /* 0x004fea0003900000 */
[----:B------:R-:W2:Y:S02]  /*8a90*/  @!P0 SYNCS.PHASECHK.TRANS64 P0, [R0+URZ], R3 ;  /* 0x00000003000085a7 */ /* 0x000ea400080010ff */
[----:B--2---:R-:W-:Y:S05]  /*8aa0*/  @!P0 BRA `(.L_x_184) ;  /* 0xfffffffc00f08947 */ /* 0x004fea000383ffff */
[----:B------:R-:W-:Y:S05]  /*8ab0*/  BRA `(.L_x_185) ;  /* 0xffffffa400fc7947 */ /* 0x000fea000383ffff */
.L_x_55:
[----:B----4-:R-:W-:-:S07]  /*8ac0*/  MOV R0, UR5 ;  /* 0x0000000500007c02 */ /* 0x010fce0008000f00 */
.L_x_186:
[----:B-1----:R1:W2:Y:S02]  /*8ad0*/  SYNCS.PHASECHK.TRANS64.TRYWAIT P0, [R0+URZ], R3 ;  /* 0x00000003000075a7 */ /* 0x0022a400080011ff */
[----:B--2---:R-:W-:Y:S05]  /*8ae0*/  @!P0 NANOSLEEP.SYNCS 0x989680 ;  /* 0x009896800000895d */ /* 0x004fea0003900000 */
[----:B------:R-:W2:Y:S02]  /*8af0*/  @!P0 SYNCS.PHASECHK.TRANS64 P0, [R0+URZ], R3 ;  /* 0x00000003000085a7 */ /* 0x000ea400080010ff */
[----:B--2---:R-:W-:Y:S05]  /*8b00*/  @!P0 BRA `(.L_x_186) ;  /* 0xfffffffc00f08947 */ /* 0x004fea000383ffff */
[----:B------:R-:W-:Y:S05]  /*8b10*/  BRA `(.L_x_187) ;  /* 0xffffffa800087947 */ /* 0x000fea000383ffff */
.L_x_56:
[----:B----4-:R-:W-:-:S07]  /*8b20*/  MOV R0, UR5 ;  /* 0x0000000500007c02 */ /* 0x010fce0008000f00 */
.L_x_188:
[----:B-1----:R1:W2:Y:S02]  /*8b30*/  SYNCS.PHASECHK.TRANS64.TRYWAIT P0, [R0+URZ], R3 ;  /* 0x00000003000075a7 */ /* 0x0022a400080011ff */
[----:B--2---:R-:W-:Y:S05]  /*8b40*/  @!P0 NANOSLEEP.SYNCS 0x989680 ;  /* 0x009896800000895d */ /* 0x004fea0003900000 */
[----:B------:R-:W2:Y:S02]  /*8b50*/  @!P0 SYNCS.PHASECHK.TRANS64 P0, [R0+URZ], R3 ;  /* 0x00000003000085a7 */ /* 0x000ea400080010ff */
[----:B--2---:R-:W-:Y:S05]  /*8b60*/  @!P0 BRA `(.L_x_188) ;  /* 0xfffffffc00f08947 */ /* 0x004fea000383ffff */
[----:B------:R-:W-:Y:S05]  /*8b70*/  BRA `(.L_x_189) ;  /* 0xffffffa800147947 */ /* 0x000fea000383ffff */
.L_x_57:
[----:B----4-:R-:W-:-:S07]  /*8b80*/  MOV R0, UR5 ;  /* 0x0000000500007c02 */ /* 0x010fce0008000f00 */
.L_x_190:
[----:B-1----:R1:W2:Y:S02]  /*8b90*/  SYNCS.PHASECHK.TRANS64.TRYWAIT P0, [R0+URZ], R3 ;  /* 0x00000003000075a7 */ /* 0x0022a400080011ff */
[----:B--2---:R-:W-:Y:S05]  /*8ba0*/  @!P0 NANOSLEEP.SYNCS 0x989680 ;  /* 0x009896800000895d */ /* 0x004fea0003900000 */
[----:B------:R-:W2:Y:S02]  /*8bb0*/  @!P0 SYNCS.PHASECHK.TRANS64 P0, [R0+URZ], R3 ;  /* 0x00000003000085a7 */ /* 0x000ea400080010ff */
[----:B--2---:R-:W-:Y:S05]  /*8bc0*/  @!P0 BRA `(.L_x_190) ;  /* 0xfffffffc00f08947 */ /* 0x004fea000383ffff */
[----:B------:R-:W-:Y:S05]  /*8bd0*/  BRA `(.L_x_191) ;  /* 0xffffffa800207947 */ /* 0x000fea000383ffff */
.L_x_58:
[----:B----4-:R-:W-:-:S07]  /*8be0*/  MOV R0, UR5 ;  /* 0x0000000500007c02 */ /* 0x010fce0008000f00 */
.L_x_192:
[----:B-1----:R1:W2:Y:S02]  /*8bf0*/  SYNCS.PHASECHK.TRANS64.TRYWAIT P0, [R0+URZ], R3 ;  /* 0x00000003000075a7 */ /* 0x0022a400080011ff */
[----:B--2---:R-:W-:Y:S05]  /*8c00*/  @!P0 NANOSLEEP.SYNCS 0x989680 ;  /* 0x009896800000895d */ /* 0x004fea0003900000 */
[----:B------:R-:W2:Y:S02]  /*8c10*/  @!P0 SYNCS.PHASECHK.TRANS64 P0, [R0+URZ], R3 ;  /* 0x00000003000085a7 */ /* 0x000ea400080010ff */
[----:B--2---:R-:W-:Y:S05]  /*8c20*/  @!P0 BRA `(.L_x_192) ;  /* 0xfffffffc00f08947 */ /* 0x004fea000383ffff */
[----:B------:R-:W-:Y:S05]  /*8c30*/  BRA `(.L_x_193) ;  /* 0xffffffa8002c7947 */ /* 0x000fea000383ffff */
.L_x_59:
[----:B----4-:R-:W-:-:S07]  /*8c40*/  MOV R0, UR5 ;  /* 0x0000000500007c02 */ /* 0x010fce0008000f00 */
.L_x_194:
[----:B-1----:R1:W2:Y:S02]  /*8c50*/  SYNCS.PHASECHK.TRANS64.TRYWAIT P0, [R0+URZ], R3 ;  /* 0x00000003000075a7 */ /* 0x0022a400080011ff */
[----:B--2---:R-:W-:Y:S05]  /*8c60*/  @!P0 NANOSLEEP.SYNCS 0x989680 ;  /* 0x009896800000895d */ /* 0x004fea0003900000 */
[----:B------:R-:W2:Y:S02]  /*8c70*/  @!P0 SYNCS.PHASECHK.TRANS64 P0, [R0+URZ], R3 ;  /* 0x00000003000085a7 */ /* 0x000ea400080010ff */
[----:B--2---:R-:W-:Y:S05]  /*8c80*/  @!P0 BRA `(.L_x_194) ;  /* 0xfffffffc00f08947 */ /* 0x004fea000383ffff */
[----:B------:R-:W-:Y:S05]  /*8c90*/  BRA `(.L_x_195) ;  /* 0xffffffa800387947 */ /* 0x000fea000383ffff */
.L_x_60:
[----:B----4-:R-:W-:-:S07]  /*8ca0*/  MOV R0, UR5 ;  /* 0x0000000500007c02 */ /* 0x010fce0008000f00 */
.L_x_196:
[----:B-1----:R1:W2:Y:S02]  /*8cb0*/  SYNCS.PHASECHK.TRANS64.TRYWAIT P0, [R0+URZ], R3 ;  /* 0x00000003000075a7 */ /* 0x0022a400080011ff */
[----:B--2---:R-:W-:Y:S05]  /*8cc0*/  @!P0 NANOSLEEP.SYNCS 0x989680 ;  /* 0x009896800000895d */ /* 0x004fea0003900000 */
[----:B------:R-:W2:Y:S02]  /*8cd0*/  @!P0 SYNCS.PHASECHK.TRANS64 P0, [R0+URZ], R3 ;  /* 0x00000003000085a7 */ /* 0x000ea400080010ff */
[----:B--2---:R-:W-:Y:S05]  /*8ce0*/  @!P0 BRA `(.L_x_196) ;  /* 0xfffffffc00f08947 */ /* 0x004fea000383ffff */
[----:B------:R-:W-:Y:S05]  /*8cf0*/  BRA `(.L_x_197) ;  /* 0xffffffa800447947 */ /* 0x000fea000383ffff */
.L_x_61:
[----:B----4-:R-:W-:-:S07]  /*8d00*/  MOV R0, UR5 ;  /* 0x0000000500007c02 */ /* 0x010fce0008000f00 */
.L_x_198:
[----:B-1----:R1:W2:Y:S02]  /*8d10*/  SYNCS.PHASECHK.TRANS64.TRYWAIT P0, [R0+URZ], R3 ;  /* 0x00000003000075a7 */ /* 0x0022a400080011ff */
[----:B--2---:R-:W-:Y:S05]  /*8d20*/  @!P0 NANOSLEEP.SYNCS 0x989680 ;  /* 0x009896800000895d */ /* 0x004fea0003900000 */
[----:B------:R-:W2:Y:S02]  /*8d30*/  @!P0 SYNCS.PHASECHK.TRANS64 P0, [R0+URZ], R3 ;  /* 0x00000003000085a7 */ /* 0x000ea400080010ff */
[----:B--2---:R-:W-:Y:S05]  /*8d40*/  @!P0 BRA `(.L_x_198) ;  /* 0xfffffffc00f08947 */ /* 0x004fea000383ffff */
[----:B------:R-:W-:Y:S05]  /*8d50*/  BRA `(.L_x_199) ;  /* 0xffffffa800507947 */ /* 0x000fea000383ffff */
.L_x_62:
[----:B----4-:R-:W-:-:S07]  /*8d60*/  MOV R0, UR5 ;  /* 0x0000000500007c02 */ /* 0x010fce0008000f00 */
.L_x_200:
[----:B-1----:R1:W2:Y:S02]  /*8d70*/  SYNCS.PHASECHK.TRANS64.TRYWAIT P0, [R0+URZ], R3 ;  /* 0x00000003000075a7 */ /* 0x0022a400080011ff */
[----:B--2---:R-:W-:Y:S05]  /*8d80*/  @!P0 NANOSLEEP.SYNCS 0x989680 ;  /* 0x009896800000895d */ /* 0x004fea0003900000 */
[----:B------:R-:W2:Y:S02]  /*8d90*/  @!P0 SYNCS.PHASECHK.TRANS64 P0, [R0+URZ], R3 ;  /* 0x00000003000085a7 */ /* 0x000ea400080010ff */
[----:B--2---:R-:W-:Y:S05]  /*8da0*/  @!P0 BRA `(.L_x_200) ;  /* 0xfffffffc00f08947 */ /* 0x004fea000383ffff */
[----:B------:R-:W-:Y:S05]  /*8db0*/  BRA `(.L_x_201) ;  /* 0xffffffa8005c7947 */ /* 0x000fea000383ffff */
.L_x_63:
[----:B----4-:R-:W-:-:S07]  /*8dc0*/  MOV R0, UR5 ;  /* 0x0000000500007c02 */ /* 0x010fce0008000f00 */
.L_x_202:
[----:B-1----:R1:W2:Y:S02]  /*8dd0*/  SYNCS.PHASECHK.TRANS64.TRYWAIT P0, [R0+URZ], R3 ;  /* 0x00000003000075a7 */ /* 0x0022a400080011ff */
[----:B--2---:R-:W-:Y:S05]  /*8de0*/  @!P0 NANOSLEEP.SYNCS 0x989680 ;  /* 0x009896800000895d */ /* 0x004fea0003900000 */
[----:B------:R-:W2:Y:S02]  /*8df0*/  @!P0 SYNCS.PHASECHK.TRANS64 P0, [R0+URZ], R3 ;  /* 0x00000003000085a7 */ /* 0x000ea400080010ff */
[----:B--2---:R-:W-:Y:S05]  /*8e00*/  @!P0 BRA `(.L_x_202) ;  /* 0xfffffffc00f08947 */ /* 0x004fea000383ffff */
[----:B------:R-:W-:Y:S05]  /*8e10*/  BRA `(.L_x_203) ;  /* 0xffffffa800687947 */ /* 0x000fea000383ffff */
.L_x_64:
[----:B----4-:R-:W-:-:S07]  /*8e20*/  MOV R0, UR5 ;  /* 0x0000000500007c02 */ /* 0x010fce0008000f00 */
.L_x_204:
[----:B-1----:R1:W2:Y:S02]  /*8e30*/  SYNCS.PHASECHK.TRANS64.TRYWAIT P0, [R0+URZ], R3 ;  /* 0x00000003000075a7 */ /* 0x0022a400080011ff */
[----:B--2---:R-:W-:Y:S05]  /*8e40*/  @!P0 NANOSLEEP.SYNCS 0x989680 ;  /* 0x009896800000895d */ /* 0x004fea0003900000 */
[----:B------:R-:W2:Y:S02]  /*8e50*/  @!P0 SYNCS.PHASECHK.TRANS64 P0, [R0+URZ], R3 ;  /* 0x00000003000085a7 */ /* 0x000ea400080010ff */
[----:B--2---:R-:W-:Y:S05]  /*8e60*/  @!P0 BRA `(.L_x_204) ;  /* 0xfffffffc00f08947 */ /* 0x004fea000383ffff */
[----:B------:R-:W-:Y:S05]  /*8e70*/  BRA `(.L_x_205) ;  /* 0xffffffa800747947 */ /* 0x000fea000383ffff */
.L_x_65:
[----:B----4-:R-:W-:-:S07]  /*8e80*/  MOV R0, UR5 ;  /* 0x0000000500007c02 */ /* 0x010fce0008000f00 */
.L_x_206:
[----:B-1----:R1:W2:Y:S02]  /*8e90*/  SYNCS.PHASECHK.TRANS64.TRYWAIT P0, [R0+URZ], R3 ;  /* 0x00000003000075a7 */ /* 0x0022a400080011ff */
[----:B--2---:R-:W-:Y:S05]  /*8ea0*/  @!P0 NANOSLEEP.SYNCS 0x989680 ;  /* 0x009896800000895d */ /* 0x004fea0003900000 */
[----:B------:R-:W2:Y:S02]  /*8eb0*/  @!P0 SYNCS.PHASECHK.TRANS64 P0, [R0+URZ], R3 ;  /* 0x00000003000085a7 */ /* 0x000ea400080010ff */
[----:B--2---:R-:W-:Y:S05]  /*8ec0*/  @!P0 BRA `(.L_x_206) ;  /* 0xfffffffc00f08947 */ /* 0x004fea000383ffff */
[----:B------:R-:W-:Y:S05]  /*8ed0*/  BRA `(.L_x_207) ;  /* 0xffffffa800807947 */ /* 0x000fea000383ffff */
.L_x_66:
[----:B----4-:R-:W-:-:S07]  /*8ee0*/  MOV R0, UR5 ;  /* 0x0000000500007c02 */ /* 0x010fce0008000f00 */
.L_x_208:
[----:B-1----:R1:W2:Y:S02]  /*8ef0*/  SYNCS.PHASECHK.TRANS64.TRYWAIT P0, [R0+URZ], R3 ;  /* 0x00000003000075a7 */ /* 0x0022a400080011ff */
[----:B--2---:R-:W-:Y:S05]  /*8f00*/  @!P0 NANOSLEEP.SYNCS 0x989680 ;  /* 0x009896800000895d */ /* 0x004fea0003900000 */
[----:B------:R-:W2:Y:S02]  /*8f10*/  @!P0 SYNCS.PHASECHK.TRANS64 P0, [R0+URZ], R3 ;  /* 0x00000003000085a7 */ /* 0x000ea400080010ff */
[----:B--2---:R-:W-:Y:S05]  /*8f20*/  @!P0 BRA `(.L_x_208) ;  /* 0xfffffffc00f08947 */ /* 0x004fea000383ffff */
[----:B------:R-:W-:Y:S05]  /*8f30*/  BRA `(.L_x_209) ;  /* 0xffffffa8008c7947 */ /* 0x000fea000383ffff */
.L_x_67:
[----:B----4-:R-:W-:-:S07]  /*8f40*/  MOV R0, UR5 ;  /* 0x0000000500007c02 */ /* 0x010fce0008000f00 */
.L_x_210:
[----:B-1----:R1:W2:Y:S02]  /*8f50*/  SYNCS.PHASECHK.TRANS64.TRYWAIT P0, [R0+URZ], R3 ;  /* 0x00000003000075a7 */ /* 0x0022a400080011ff */
[----:B--2---:R-:W-:Y:S05]  /*8f60*/  @!P0 NANOSLEEP.SYNCS 0x989680 ;  /* 0x009896800000895d */ /* 0x004fea0003900000 */
[----:B------:R-:W2:Y:S02]  /*8f70*/  @!P0 SYNCS.PHASECHK.TRANS64 P0, [R0+URZ], R3 ;  /* 0x00000003000085a7 */ /* 0x000ea400080010ff */
[----:B--2---:R-:W-:Y:S05]  /*8f80*/  @!P0 BRA `(.L_x_210) ;  /* 0xfffffffc00f08947 */ /* 0x004fea000383ffff */
[----:B------:R-:W-:Y:S05]  /*8f90*/  BRA `(.L_x_211) ;  /* 0xffffffa800987947 */ /* 0x000fea000383ffff */
.L_x_68:
[----:B----4-:R-:W-:-:S07]  /*8fa0*/  MOV R0, UR5 ;  /* 0x0000000500007c02 */ /* 0x010fce0008000f00 */
.L_x_212:
[----:B-1----:R1:W2:Y:S02]  /*8fb0*/  SYNCS.PHASECHK.TRANS64.TRYWAIT P0, [R0+URZ], R3 ;  /* 0x00000003000075a7 */ /* 0x0022a400080011ff */
[----:B--2---:R-:W-:Y:S05]  /*8fc0*/  @!P0 NANOSLEEP.SYNCS 0x989680 ;  /* 0x009896800000895d */ /* 0x004fea0003900000 */
[----:B------:R-:W2:Y:S02]  /*8fd0*/  @!P0 SYNCS.PHASECHK.TRANS64 P0, [R0+URZ], R3 ;  /* 0x00000003000085a7 */ /* 0x000ea400080010ff */
[----:B--2---:R-:W-:Y:S05]  /*8fe0*/  @!P0 BRA `(.L_x_212) ;  /* 0xfffffffc00f08947 */ /* 0x004fea000383ffff */
[----:B------:R-:W-:Y:S05]  /*8ff0*/  BRA `(.L_x_213) ;  /* 0xffffffa800a47947 */ /* 0x000fea000383ffff */
.L_x_69:
[----:B----4-:R-:W-:-:S07]  /*9000*/  MOV R0, UR5 ;  /* 0x0000000500007c02 */ /* 0x010fce0008000f00 */
.L_x_214:
[----:B-1----:R1:W2:Y:S02]  /*9010*/  SYNCS.PHASECHK.TRANS64.TRYWAIT P0, [R0+URZ], R3 ;  /* 0x00000003000075a7 */ /* 0x0022a400080011ff */
[----:B--2---:R-:W-:Y:S05]  /*9020*/  @!P0 NANOSLEEP.SYNCS 0x989680 ;  /* 0x009896800000895d */ /* 0x004fea0003900000 */
[----:B------:R-:W2:Y:S02]  /*9030*/  @!P0 SYNCS.PHASECHK.TRANS64 P0, [R0+URZ], R3 ;  /* 0x00000003000085a7 */ /* 0x000ea400080010ff */
[----:B--2---:R-:W-:Y:S05]  /*9040*/  @!P0 BRA `(.L_x_214) ;  /* 0xfffffffc00f08947 */ /* 0x004fea000383ffff */
[----:B------:R-:W-:Y:S05]  /*9050*/  BRA `(.L_x_215) ;  /* 0xffffffa800b07947 */ /* 0x000fea000383ffff */
.L_x_70:
[----:B----4-:R-:W-:-:S07]  /*9060*/  MOV R0, UR5 ;  /* 0x0000000500007c02 */ /* 0x010fce0008000f00 */
.L_x_216:
[----:B-1----:R1:W2:Y:S02]  /*9070*/  SYNCS.PHASECHK.TRANS64.TRYWAIT P0, [R0+URZ], R3 ;  /* 0x00000003000075a7 */ /* 0x0022a400080011ff */
[----:B--2---:R-:W-:Y:S05]  /*9080*/  @!P0 NANOSLEEP.SYNCS 0x989680 ;  /* 0x009896800000895d */ /* 0x004fea0003900000 */
[----:B------:R-:W2:Y:S02]  /*9090*/  @!P0 SYNCS.PHASECHK.TRANS64 P0, [R0+URZ], R3 ;  /* 0x00000003000085a7 */ /* 0x000ea400080010ff */
[----:B--2---:R-:W-:Y:S05]  /*90a0*/  @!P0 BRA `(.L_x_216) ;  /* 0xfffffffc00f08947 */ /* 0x004fea000383ffff */
[----:B------:R-:W-:Y:S05]  /*90b0*/  BRA `(.L_x_217) ;  /* 0xffffffa800bc7947 */ /* 0x000fea000383ffff */
.L_x_71:
[----:B----4-:R-:W-:-:S07]  /*90c0*/  MOV R0, UR5 ;  /* 0x0000000500007c02 */ /* 0x010fce0008000f00 */
.L_x_218:
[----:B-1----:R1:W2:Y:S02]  /*90d0*/  SYNCS.PHASECHK.TRANS64.TRYWAIT P0, [R0+URZ], R3 ;  /* 0x00000003000075a7 */ /* 0x0022a400080011ff */
[----:B--2---:R-:W-:Y:S05]  /*90e0*/  @!P0 NANOSLEEP.SYNCS 0x989680 ;  /* 0x009896800000895d */ /* 0x004fea0003900000 */
[----:B------:R-:W2:Y:S02]  /*90f0*/  @!P0 SYNCS.PHASECHK.TRANS64 P0, [R0+URZ], R3 ;  /* 0x00000003000085a7 */ /* 0x000ea400080010ff */
[----:B--2---:R-:W-:Y:S05]  /*9100*/  @!P0 BRA `(.L_x_218) ;  /* 0xfffffffc00f08947 */ /* 0x004fea000383ffff */
[----:B------:R-:W-:Y:S05]  /*9110*/  BRA `(.L_x_219) ;  /* 0xffffffa800c87947 */ /* 0x000fea000383ffff */
.L_x_72:
[----:B----4-:R-:W-:-:S07]  /*9120*/  MOV R0, UR5 ;  /* 0x0000000500007c02 */ /* 0x010fce0008000f00 */
.L_x_220:
[----:B-1----:R1:W2:Y:S02]  /*9130*/  SYNCS.PHASECHK.TRANS64.TRYWAIT P0, [R0+URZ], R3 ;  /* 0x00000003000075a7 */ /* 0x0022a400080011ff */
[----:B--2---:R-:W-:Y:S05]  /*9140*/  @!P0 NANOSLEEP.SYNCS 0x989680 ;  /* 0x009896800000895d */ /* 0x004fea0003900000 */
[----:B------:R-:W2:Y:S02]  /*9150*/  @!P0 SYNCS.PHASECHK.TRANS64 P0, [R0+URZ], R3 ;  /* 0x00000003000085a7 */ /* 0x000ea400080010ff */
[----:B--2---:R-:W-:Y:S05]  /*9160*/  @!P0 BRA `(.L_x_220) ;  /* 0xfffffffc00f08947 */ /* 0x004fea000383ffff */
[----:B------:R-:W-:Y:S05]  /*9170*/  BRA `(.L_x_221) ;  /* 0xffffffa800d47947 */ /* 0x000fea000383ffff */
.L_x_73:
[----:B----4-:R-:W-:-:S07]  /*9180*/  MOV R0, UR5 ;  /* 0x0000000500007c02 */ /* 0x010fce0008000f00 */
.L_x_222:
[----:B-1----:R1:W2:Y:S02]  /*9190*/  SYNCS.PHASECHK.TRANS64.TRYWAIT P0, [R0+URZ], R3 ;  /* 0x00000003000075a7 */ /* 0x0022a400080011ff */
[----:B--2---:R-:W-:Y:S05]  /*91a0*/  @!P0 NANOSLEEP.SYNCS 0x989680 ;  /* 0x009896800000895d */ /* 0x004fea0003900000 */
[----:B------:R-:W2:Y:S02]  /*91b0*/  @!P0 SYNCS.PHASECHK.TRANS64 P0, [R0+URZ], R3 ;  /* 0x00000003000085a7 */ /* 0x000ea400080010ff */
[----:B--2---:R-:W-:Y:S05]  /*91c0*/  @!P0 BRA `(.L_x_222) ;  /* 0xfffffffc00f08947 */ /* 0x004fea000383ffff */
[----:B------:R-:W-:Y:S05]  /*91d0*/  BRA `(.L_x_223) ;  /* 0xffffffa800e07947 */ /* 0x000fea000383ffff */
.L_x_74:
[----:B----4-:R-:W-:-:S07]  /*91e0*/  MOV R0, UR5 ;  /* 0x0000000500007c02 */ /* 0x010fce0008000f00 */
.L_x_224:
[----:B-1----:R1:W2:Y:S02]  /*91f0*/  SYNCS.PHASECHK.TRANS64.TRYWAIT P0, [R0+URZ], R3 ;  /* 0x00000003000075a7 */ /* 0x0022a400080011ff */
[----:B--2---:R-:W-:Y:S05]  /*9200*/  @!P0 NANOSLEEP.SYNCS 0x989680 ;  /* 0x009896800000895d */ /* 0x004fea0003900000 */
[----:B------:R-:W2:Y:S02]  /*9210*/  @!P0 SYNCS.PHASECHK.TRANS64 P0, [R0+URZ], R3 ;  /* 0x00000003000085a7 */ /* 0x000ea400080010ff */
[----:B--2---:R-:W-:Y:S05]  /*9220*/  @!P0 BRA `(.L_x_224) ;  /* 0xfffffffc00f08947 */ /* 0x004fea000383ffff */
[----:B------:R-:W-:Y:S05]  /*9230*/  BRA `(.L_x_225) ;  /* 0xffffffa800ec7947 */ /* 0x000fea000383ffff */
.L_x_75:
[----:B----4-:R-:W-:-:S07]  /*9240*/  MOV R0, UR5 ;  /* 0x0000000500007c02 */ /* 0x010fce0008000f00 */
.L_x_226:
[----:B-1----:R1:W2:Y:S02]  /*9250*/  SYNCS.PHASECHK.TRANS64.TRYWAIT P0, [R0+URZ], R3 ;  /* 0x00000003000075a7 */ /* 0x0022a400080011ff */
[----:B--2---:R-:W-:Y:S05]  /*9260*/  @!P0 NANOSLEEP.SYNCS 0x989680 ;  /* 0x009896800000895d */ /* 0x004fea0003900000 */
[----:B------:R-:W2:Y:S02]  /*9270*/  @!P0 SYNCS.PHASECHK.TRANS64 P0, [R0+URZ], R3 ;  /* 0x00000003000085a7 */ /* 0x000ea400080010ff */
[----:B--2---:R-:W-:Y:S05]  /*9280*/  @!P0 BRA `(.L_x_226) ;  /* 0xfffffffc00f08947 */ /* 0x004fea000383ffff */
[----:B------:R-:W-:Y:S05]  /*9290*/  BRA `(.L_x_227) ;  /* 0xffffffa800f87947 */ /* 0x000fea000383ffff */
.L_x_76:
[----:B----4-:R-:W-:-:S07]  /*92a0*/  MOV R0, UR5 ;  /* 0x0000000500007c02 */ /* 0x010fce0008000f00 */
.L_x_228:
[----:B-1----:R1:W2:Y:S02]  /*92b0*/  SYNCS.PHASECHK.TRANS64.TRYWAIT P0, [R0+URZ], R3 ;  /* 0x00000003000075a7 */ /* 0x0022a400080011ff */
[----:B--2---:R-:W-:Y:S05]  /*92c0*/  @!P0 NANOSLEEP.SYNCS 0x989680 ;  /* 0x009896800000895d */ /* 0x004fea0003900000 */
[----:B------:R-:W2:Y:S02]  /*92d0*/  @!P0 SYNCS.PHASECHK.TRANS64 P0, [R0+URZ], R3 ;  /* 0x00000003000085a7 */ /* 0x000ea400080010ff */
[----:B--2---:R-:W-:Y:S05]  /*92e0*/  @!P0 BRA `(.L_x_228) ;  /* 0xfffffffc00f08947 */ /* 0x004fea000383ffff */
[----:B------:R-:W-:Y:S05]  /*92f0*/  BRA `(.L_x_229) ;  /* 0xffffffac00047947 */ /* 0x000fea000383ffff */
.L_x_77:
[----:B----4-:R-:W-:-:S07]  /*9300*/  MOV R0, UR5 ;  /* 0x0000000500007c02 */ /* 0x010fce0008000f00 */
.L_x_230:
[----:B-1----:R1:W2:Y:S02]  /*9310*/  SYNCS.PHASECHK.TRANS64.TRYWAIT P0, [R0+URZ], R3 ;  /* 0x00000003000075a7 */ /* 0x0022a400080011ff */
[----:B--2---:R-:W-:Y:S05]  /*9320*/  @!P0 NANOSLEEP.SYNCS 0x989680 ;  /* 0x009896800000895d */ /* 0x004fea0003900000 */
[----:B------:R-:W2:Y:S02]  /*9330*/  @!P0 SYNCS.PHASECHK.TRANS64 P0, [R0+URZ], R3 ;  /* 0x00000003000085a7 */ /* 0x000ea400080010ff */
[----:B--2---:R-:W-:Y:S05]  /*9340*/  @!P0 BRA `(.L_x_230) ;  /* 0xfffffffc00f08947 */ /* 0x004fea000383ffff */
[----:B------:R-:W-:Y:S05]  /*9350*/  BRA `(.L_x_231) ;  /* 0xffffffac00107947 */ /* 0x000fea000383ffff */
.L_x_78:
[----:B----4-:R-:W-:-:S07]  /*9360*/  MOV R0, UR5 ;  /* 0x0000000500007c02 */ /* 0x010fce0008000f00 */
.L_x_232:
[----:B-1----:R1:W2:Y:S02]  /*9370*/  SYNCS.PHASECHK.TRANS64.TRYWAIT P0, [R0+URZ], R3 ;  /* 0x00000003000075a7 */ /* 0x0022a400080011ff */
[----:B--2---:R-:W-:Y:S05]  /*9380*/  @!P0 NANOSLEEP.SYNCS 0x989680 ;  /* 0x009896800000895d */ /* 0x004fea0003900000 */
[----:B------:R-:W2:Y:S02]  /*9390*/  @!P0 SYNCS.PHASECHK.TRANS64 P0, [R0+URZ], R3 ;  /* 0x00000003000085a7 */ /* 0x000ea400080010ff */
[----:B--2---:R-:W-:Y:S05]  /*93a0*/  @!P0 BRA `(.L_x_232) ;  /* 0xfffffffc00f08947 */ /* 0x004fea000383ffff */
[----:B------:R-:W-:Y:S05]  /*93b0*/  BRA `(.L_x_233) ;  /* 0xffffffac001c7947 */ /* 0x000fea000383ffff */
.L_x_79:
[----:B----4-:R-:W-:-:S07]  /*93c0*/  MOV R0, UR5 ;  /* 0x0000000500007c02 */ /* 0x010fce0008000f00 */
.L_x_234:
[----:B-1----:R1:W2:Y:S02]  /*93d0*/  SYNCS.PHASECHK.TRANS64.TRYWAIT P0, [R0+URZ], R3 ;  /* 0x00000003000075a7 */ /* 0x0022a400080011ff */
[----:B--2---:R-:W-:Y:S05]  /*93e0*/  @!P0 NANOSLEEP.SYNCS 0x989680 ;  /* 0x009896800000895d */ /* 0x004fea0003900000 */
[----:B------:R-:W2:Y:S02]  /*93f0*/  @!P0 SYNCS.PHASECHK.TRANS64 P0, [R0+URZ], R3 ;  /* 0x00000003000085a7 */ /* 0x000ea400080010ff */
[----:B--2---:R-:W-:Y:S05]  /*9400*/  @!P0 BRA `(.L_x_234) ;  /* 0xfffffffc00f08947 */ /* 0x004fea000383ffff */
[----:B------:R-:W-:Y:S05]  /*9410*/  BRA `(.L_x_235) ;  /* 0xffffffac00287947 */ /* 0x000fea000383ffff */
.L_x_80:
[----:B----4-:R-:W-:-:S07]  /*9420*/  MOV R0, UR5 ;  /* 0x0000000500007c02 */ /* 0x010fce0008000f00 */
.L_x_236:
[----:B-1----:R1:W2:Y:S02]  /*9430*/  SYNCS.PHASECHK.TRANS64.TRYWAIT P0, [R0+URZ], R3 ;  /* 0x00000003000075a7 */ /* 0x0022a400080011ff */
[----:B--2---:R-:W-:Y:S05]  /*9440*/  @!P0 NANOSLEEP.SYNCS 0x989680 ;  /* 0x009896800000895d */ /* 0x004fea0003900000 */
[----:B------:R-:W2:Y:S02]  /*9450*/  @!P0 SYNCS.PHASECHK.TRANS64 P0, [R0+URZ], R3 ;  /* 0x00000003000085a7 */ /* 0x000ea400080010ff */
[----:B--2---:R-:W-:Y:S05]  /*9460*/  @!P0 BRA `(.L_x_236) ;  /* 0xfffffffc00f08947 */ /* 0x004fea000383ffff */
[----:B------:R-:W-:Y:S05]  /*9470*/  BRA `(.L_x_237) ;  /* 0xffffffac00347947 */ /* 0x000fea000383ffff */
.L_x_81:
[----:B----4-:R-:W-:-:S07]  /*9480*/  MOV R0, UR5 ;  /* 0x0000000500007c02 */ /* 0x010fce0008000f00 */
.L_x_238:
[----:B-1----:R1:W2:Y:S02]  /*9490*/  SYNCS.PHASECHK.TRANS64.TRYWAIT P0, [R0+URZ], R3 ;  /* 0x00000003000075a7 */ /* 0x0022a400080011ff */
[----:B--2---:R-:W-:Y:S05]  /*94a0*/  @!P0 NANOSLEEP.SYNCS 0x989680 ;  /* 0x009896800000895d */ /* 0x004fea0003900000 */
[----:B------:R-:W2:Y:S02]  /*94b0*/  @!P0 SYNCS.PHASECHK.TRANS64 P0, [R0+URZ], R3 ;  /* 0x00000003000085a7 */ /* 0x000ea400080010ff */
[----:B--2---:R-:W-:Y:S05]  /*94c0*/  @!P0 BRA `(.L_x_238) ;  /* 0xfffffffc00f08947 */ /* 0x004fea000383ffff */
[----:B------:R-:W-:Y:S05]  /*94d0*/  BRA `(.L_x_239) ;  /* 0xffffffac00407947 */ /* 0x000fea000383ffff */
.L_x_82:
[----:B----4-:R-:W-:-:S07]  /*94e0*/  MOV R0, UR5 ;  /* 0x0000000500007c02 */ /* 0x010fce0008000f00 */
.L_x_240:
[----:B-1----:R1:W2:Y:S02]  /*94f0*/  SYNCS.PHASECHK.TRANS64.TRYWAIT P0, [R0+URZ], R3 ;  /* 0x00000003000075a7 */ /* 0x0022a400080011ff */
[----:B--2---:R-:W-:Y:S05]  /*9500*/  @!P0 NANOSLEEP.SYNCS 0x989680 ;  /* 0x009896800000895d */ /* 0x004fea0003900000 */
[----:B------:R-:W2:Y:S02]  /*9510*/  @!P0 SYNCS.PHASECHK.TRANS64 P0, [R0+URZ], R3 ;  /* 0x00000003000085a7 */ /* 0x000ea400080010ff */
[----:B--2---:R-:W-:Y:S05]  /*9520*/  @!P0 BRA `(.L_x_240) ;  /* 0xfffffffc00f08947 */ /* 0x004fea000383ffff */
[----:B------:R-:W-:Y:S05]  /*9530*/  BRA `(.L_x_241) ;  /* 0xffffffac004c7947 */ /* 0x000fea000383ffff */
.L_x_83:
[----:B----4-:R-:W-:-:S07]  /*9540*/  MOV R0, UR5 ;  /* 0x0000000500007c02 */ /* 0x010fce0008000f00 */
.L_x_242:
[----:B-1----:R1:W2:Y:S02]  /*9550*/  SYNCS.PHASECHK.TRANS64.TRYWAIT P0, [R0+URZ], R3 ;  /* 0x00000003000075a7 */ /* 0x0022a400080011ff */
[----:B--2---:R-:W-:Y:S05]  /*9560*/  @!P0 NANOSLEEP.SYNCS 0x989680 ;  /* 0x009896800000895d */ /* 0x004fea0003900000 */
[----:B------:R-:W2:Y:S02]  /*9570*/  @!P0 SYNCS.PHASECHK.TRANS64 P0, [R0+URZ], R3 ;  /* 0x00000003000085a7 */ /* 0x000ea400080010ff */
[----:B--2---:R-:W-:Y:S05]  /*9580*/  @!P0 BRA `(.L_x_242) ;  /* 0xfffffffc00f08947 */ /* 0x004fea000383ffff */
[----:B------:R-:W-:Y:S05]  /*9590*/  BRA `(.L_x_243) ;  /* 0xffffffac00587947 */ /* 0x000fea000383ffff */
.L_x_84:
[----:B----4-:R-:W-:-:S07]  /*95a0*/  MOV R0, UR5 ;  /* 0x0000000500007c02 */ /* 0x010fce0008000f00 */
.L_x_244:
[----:B-1----:R1:W2:Y:S02]  /*95b0*/  SYNCS.PHASECHK.TRANS64.TRYWAIT P0, [R0+URZ], R3 ;  /* 0x00000003000075a7 */ /* 0x0022a400080011ff */
[----:B--2---:R-:W-:Y:S05]  /*95c0*/  @!P0 NANOSLEEP.SYNCS 0x989680 ;  /* 0x009896800000895d */ /* 0x004fea0003900000 */
[----:B------:R-:W2:Y:S02]  /*95d0*/  @!P0 SYNCS.PHASECHK.TRANS64 P0, [R0+URZ], R3 ;  /* 0x00000003000085a7 */ /* 0x000ea400080010ff */
[----:B--2---:R-:W-:Y:S05]  /*95e0*/  @!P0 BRA `(.L_x_244) ;  /* 0xfffffffc00f08947 */ /* 0x004fea000383ffff */
[----:B------:R-:W-:Y:S05]  /*95f0*/  BRA `(.L_x_245) ;  /* 0xffffffac00647947 */ /* 0x000fea000383ffff */
.L_x_85:
[----:B----4-:R-:W-:-:S07]  /*9600*/  MOV R0, UR5 ;  /* 0x0000000500007c02 */ /* 0x010fce0008000f00 */
.L_x_246:
[----:B-1----:R1:W2:Y:S02]  /*9610*/  SYNCS.PHASECHK.TRANS64.TRYWAIT P0, [R0+URZ], R3 ;  /* 0x00000003000075a7 */ /* 0x0022a400080011ff */
[----:B--2---:R-:W-:Y:S05]  /*9620*/  @!P0 NANOSLEEP.SYNCS 0x989680 ;  /* 0x009896800000895d */ /* 0x004fea0003900000 */
[----:B------:R-:W2:Y:S02]  /*9630*/  @!P0 SYNCS.PHASECHK.TRANS64 P0, [R0+URZ], R3 ;  /* 0x00000003000085a7 */ /* 0x000ea400080010ff */
[----:B--2---:R-:W-:Y:S05]  /*9640*/  @!P0 BRA `(.L_x_246) ;  /* 0xfffffffc00f08947 */ /* 0x004fea000383ffff */
[----:B------:R-:W-:Y:S05]  /*9650*/  BRA `(.L_x_247) ;  /* 0xffffffac00707947 */ /* 0x000fea000383ffff */
.L_x_86:
[----:B----4-:R-:W-:-:S07]  /*9660*/  MOV R0, UR5 ;  /* 0x0000000500007c02 */ /* 0x010fce0008000f00 */
.L_x_248:
[----:B-1----:R1:W2:Y:S02]  /*9670*/  SYNCS.PHASECHK.TRANS64.TRYWAIT P0, [R0+URZ], R3 ;  /* 0x00000003000075a7 */ /* 0x0022a400080011ff */
[----:B--2---:R-:W-:Y:S05]  /*9680*/  @!P0 NANOSLEEP.SYNCS 0x989680 ;  /* 0x009896800000895d */ /* 0x004fea0003900000 */
[----:B------:R-:W2:Y:S02]  /*9690*/  @!P0 SYNCS.PHASECHK.TRANS64 P0, [R0+URZ], R3 ;  /* 0x00000003000085a7 */ /* 0x000ea400080010ff */
[----:B--2---:R-:W-:Y:S05]  /*96a0*/  @!P0 BRA `(.L_x_248) ;  /* 0xfffffffc00f08947 */ /* 0x004fea000383ffff */
[----:B------:R-:W-:Y:S05]  /*96b0*/  BRA `(.L_x_249) ;  /* 0xffffffac007c7947 */ /* 0x000fea000383ffff */
.L_x_87:
[----:B----4-:R-:W-:-:S07]  /*96c0*/  MOV R0, UR5 ;  /* 0x0000000500007c02 */ /* 0x010fce0008000f00 */
.L_x_250:
[----:B-1----:R1:W2:Y:S02]  /*96d0*/  SYNCS.PHASECHK.TRANS64.TRYWAIT P0, [R0+URZ], R3 ;  /* 0x00000003000075a7 */ /* 0x0022a400080011ff */
[----:B--2---:R-:W-:Y:S05]  /*96e0*/  @!P0 NANOSLEEP.SYNCS 0x989680 ;  /* 0x009896800000895d */ /* 0x004fea0003900000 */
[----:B------:R-:W2:Y:S02]  /*96f0*/  @!P0 SYNCS.PHASECHK.TRANS64 P0, [R0+URZ], R3 ;  /* 0x00000003000085a7 */ /* 0x000ea400080010ff */
[----:B--2---:R-:W-:Y:S05]  /*9700*/  @!P0 BRA `(.L_x_250) ;  /* 0xfffffffc00f08947 */ /* 0x004fea000383ffff */
[----:B------:R-:W-:Y:S05]  /*9710*/  BRA `(.L_x_251) ;  /* 0xffffffac00887947 */ /* 0x000fea000383ffff */
.L_x_88:
[----:B----4-:R-:W-:-:S07]  /*9720*/  MOV R0, UR5 ;  /* 0x0000000500007c02 */ /* 0x010fce0008000f00 */
.L_x_252:
[----:B-1----:R1:W2:Y:S02]  /*9730*/  SYNCS.PHASECHK.TRANS64.TRYWAIT P0, [R0+URZ], R3 ;  /* 0x00000003000075a7 */ /* 0x0022a400080011ff */
[----:B--2---:R-:W-:Y:S05]  /*9740*/  @!P0 NANOSLEEP.SYNCS 0x989680 ;  /* 0x009896800000895d */ /* 0x004fea0003900000 */
[----:B------:R-:W2:Y:S02]  /*9750*/  @!P0 SYNCS.PHASECHK.TRANS64 P0, [R0+URZ], R3 ;  /* 0x00000003000085a7 */ /* 0x000ea400080010ff */
[----:B--2---:R-:W-:Y:S05]  /*9760*/  @!P0 BRA `(.L_x_252) ;  /* 0xfffffffc00f08947 */ /* 0x004fea000383ffff */
[----:B------:R-:W-:Y:S05]  /*9770*/  BRA `(.L_x_253) ;  /* 0xffffffac00947947 */ /* 0x000fea000383ffff */
.L_x_89:
[----:B----4-:R-:W-:-:S07]  /*9780*/  MOV R0, UR5 ;  /* 0x0000000500007c02 */ /* 0x010fce0008000f00 */
.L_x_254:
[----:B-1----:R1:W2:Y:S02]  /*9790*/  SYNCS.PHASECHK.TRANS64.TRYWAIT P0, [R0+URZ], R3 ;  /* 0x00000003000075a7 */ /* 0x0022a400080011ff */
[----:B--2---:R-:W-:Y:S05]  /*97a0*/  @!P0 NANOSLEEP.SYNCS 0x989680 ;  /* 0x009896800000895d */ /* 0x004fea0003900000 */
[----:B------:R-:W2:Y:S02]  /*97b0*/  @!P0 SYNCS.PHASECHK.TRANS64 P0, [R0+URZ], R3 ;  /* 0x00000003000085a7 */ /* 0x000ea400080010ff */
[----:B--2---:R-:W-:Y:S05]  /*97c0*/  @!P0 BRA `(.L_x_254) ;  /* 0xfffffffc00f08947 */ /* 0x004fea000383ffff */
[----:B------:R-:W-:Y:S05]  /*97d0*/  BRA `(.L_x_255) ;  /* 0xffffffac00a07947 */ /* 0x000fea000383ffff */
.L_x_92:
[----:B-1----:R1:W2:Y:S02]  /*97e0*/  SYNCS.PHASECHK.TRANS64.TRYWAIT P0, [R0+URZ+0x3e0], R5 ;  /* 0x0003e005000075a7 */ /* 0x0022a400080011ff */
[----:B--2---:R-:W-:Y:S05]  /*97f0*/  @!P0 NANOSLEEP.SYNCS 0x989680 ;  /* 0x009896800000895d */ /* 0x004fea0003900000 */
[----:B------:R-:W2:Y:S02]  /*9800*/  @!P0 SYNCS.PHASECHK.TRANS64 P0, [R0+URZ+0x3e0], R5 ;  /* 0x0003e005000085a7 */ /* 0x000ea400080010ff */
[----:B--2---:R-:W-:Y:S05]  /*9810*/  @!P0 BRA `(.L_x_92) ;  /* 0xfffffffc00f08947 */ /* 0x004fea000383ffff */
[----:B------:R-:W-:Y:S05]  /*9820*/  BRA `(.L_x_256) ;  /* 0xffffffac00fc7947 */ /* 0x000fea000383ffff */
.L_x_93:
[----:B------:R-:W-:-:S07]  /*9830*/  MOV R0, UR5 ;  /* 0x0000000500007c02 */ /* 0x000fce0008000f00 */
.L_x_257:
[----:B-1----:R1:W2:Y:S02]  /*9840*/  SYNCS.PHASECHK.TRANS64.TRYWAIT P0, [R0+URZ+0x390], R5 ;  /* 0x00039005000075a7 */ /* 0x0022a400080011ff */
[----:B--2---:R-:W-:Y:S05]  /*9850*/  @!P0 NANOSLEEP.SYNCS 0x989680 ;  /* 0x009896800000895d */ /* 0x004fea0003900000 */
[----:B------:R-:W2:Y:S02]  /*9860*/  @!P0 SYNCS.PHASECHK.TRANS64 P0, [R0+URZ+0x390], R5 ;  /* 0x00039005000085a7 */ /* 0x000ea400080010ff */
[----:B--2---:R-:W-:Y:S05]  /*9870*/  @!P0 BRA `(.L_x_257) ;  /* 0xfffffffc00f08947 */ /* 0x004fea000383ffff */
[----:B------:R-:W-:Y:S05]  /*9880*/  BRA `(.L_x_258) ;  /* 0xffffffb0000c7947 */ /* 0x000fea000383ffff */
.L_x_94:
[----:B-1----:R1:W2:Y:S02]  /*9890*/  SYNCS.PHASECHK.TRANS64.TRYWAIT P1, [R0+URZ+0x380], R5 ;  /* 0x00038005000075a7 */ /* 0x0022a400080211ff */
[----:B--2---:R-:W-:Y:S05]  /*98a0*/  @!P1 NANOSLEEP.SYNCS 0x989680 ;  /* 0x009896800000995d */ /* 0x004fea0003900000 */
[----:B------:R-:W2:Y:S02]  /*98b0*/  @!P1 SYNCS.PHASECHK.TRANS64 P1, [R0+URZ+0x380], R5 ;  /* 0x00038005000095a7 */ /* 0x000ea400080210ff */
[----:B--2---:R-:W-:Y:S05]  /*98c0*/  @!P1 BRA `(.L_x_94) ;  /* 0xfffffffc00f09947 */ /* 0x004fea000383ffff */
[----:B------:R-:W-:Y:S05]  /*98d0*/  BRA `(.L_x_259) ;  /* 0xffffffb0003c7947 */ /* 0x000fea000383ffff */
.L_x_97:
[----:B------:R-:W-:-:S07]  /*98e0*/  MOV R0, UR5 ;  /* 0x0000000500007c02 */ /* 0x000fce0008000f00 */
.L_x_260:
[----:B-1----:R1:W2:Y:S02]  /*98f0*/  SYNCS.PHASECHK.TRANS64.TRYWAIT P0, [R0+URZ+0x390], R3 ;  /* 0x00039003000075a7 */ /* 0x0022a400080011ff */
[----:B--2---:R-:W-:Y:S05]  /*9900*/  @!P0 NANOSLEEP.SYNCS 0x989680 ;  /* 0x009896800000895d */ /* 0x004fea0003900000 */
[----:B------:R-:W2:Y:S02]  /*9910*/  @!P0 SYNCS.PHASECHK.TRANS64 P0, [R0+URZ+0x390], R3 ;  /* 0x00039003000085a7 */ /* 0x000ea400080010ff */
[----:B--2---:R-:W-:Y:S05]  /*9920*/  @!P0 BRA `(.L_x_260) ;  /* 0xfffffffc00f08947 */ /* 0x004fea000383ffff */
[----:B------:R-:W-:Y:S05]  /*9930*/  BRA `(.L_x_96) ;  /* 0xffffffb000907947 */ /* 0x000fea000383ffff */
.L_x_104:
[----:B-1----:R1:W2:Y:S02]  /*9940*/  SYNCS.PHASECHK.TRANS64.TRYWAIT P1, [R0+URZ+0x380], R5 ;  /* 0x00038005000075a7 */ /* 0x0022a400080211ff */
[----:B--2---:R-:W-:Y:S05]  /*9950*/  @!P1 NANOSLEEP.SYNCS 0x989680 ;  /* 0x009896800000995d */ /* 0x004fea0003900000 */
[----:B------:R-:W2:Y:S02]  /*9960*/  @!P1 SYNCS.PHASECHK.TRANS64 P1, [R0+URZ+0x380], R5 ;  /* 0x00038005000095a7 */ /* 0x000ea400080210ff */
[----:B--2---:R-:W-:Y:S05]  /*9970*/  @!P1 BRA `(.L_x_104) ;  /* 0xfffffffc00f09947 */ /* 0x004fea000383ffff */
[----:B------:R-:W-:Y:S05]  /*9980*/  BRA `(.L_x_261) ;  /* 0xffffffb400e87947 */ /* 0x000fea000383ffff */
.L_x_105:
[----:B------:R-:W-:-:S07]  /*9990*/  MOV R3, UR9 ;  /* 0x0000000900037c02 */ /* 0x000fce0008000f00 */
.L_x_262:
[----:B-1----:R1:W2:Y:S02]  /*99a0*/  SYNCS.PHASECHK.TRANS64.TRYWAIT P0, [R3+URZ+0x3c0], R0 ;  /* 0x0003c000030075a7 */ /* 0x0022a400080011ff */
[----:B--2---:R-:W-:Y:S05]  /*99b0*/  @!P0 NANOSLEEP.SYNCS 0x989680 ;  /* 0x009896800000895d */ /* 0x004fea0003900000 */
[----:B------:R-:W2:Y:S02]  /*99c0*/  @!P0 SYNCS.PHASECHK.TRANS64 P0, [R3+URZ+0x3c0], R0 ;  /* 0x0003c000030085a7 */ /* 0x000ea400080010ff */
[----:B--2---:R-:W-:Y:S05]  /*99d0*/  @!P0 BRA `(.L_x_262) ;  /* 0xfffffffc00f08947 */ /* 0x004fea000383ffff */
[----:B------:R-:W-:Y:S05]  /*99e0*/  BRA `(.L_x_263) ;  /* 0xffffffb8001c7947 */ /* 0x000fea000383ffff */
.L_x_108:
[----:B------:R-:W-:Y:S07]  /*99f0*/  MOV R0, UR7 ;  /* 0x0000000700007c02 */ /* 0x000fee0008000f00 */
.L_x_264:
[----:B-1----:R1:W2:Y:S02]  /*9a00*/  SYNCS.PHASECHK.TRANS64.TRYWAIT P0, [R0+URZ], R3 ;  /* 0x00000003000075a7 */ /* 0x0022a400080011ff */
[----:B--2---:R-:W-:Y:S05]  /*9a10*/  @!P0 NANOSLEEP.SYNCS 0x989680 ;  /* 0x009896800000895d */ /* 0x004fea0003900000 */
[----:B------:R-:W2:Y:S02]  /*9a20*/  @!P0 SYNCS.PHASECHK.TRANS64 P0, [R0+URZ], R3 ;  /* 0x00000003000085a7 */ /* 0x000ea400080010ff */
[----:B--2---:R-:W-:Y:S05]  /*9a30*/  @!P0 BRA `(.L_x_264) ;  /* 0xfffffffc00f08947 */ /* 0x004fea000383ffff */
[----:B------:R-:W-:Y:S05]  /*9a40*/  BRA `(.L_x_107) ;  /* 0xffffffb800547947 */ /* 0x000fea000383ffff */
.L_x_111:
[----:B------:R-:W-:-:S07]  /*9a50*/  MOV R0, UR5 ;  /* 0x0000000500007c02 */ /* 0x000fce0008000f00 */
.L_x_265:
[----:B--2---:R2:W3:Y:S02]  /*9a60*/  SYNCS.PHASECHK.TRANS64.TRYWAIT P0, [R0+URZ], R3 ;  /* 0x00000003000075a7 */ /* 0x0044e400080011ff */
[----:B---3--:R-:W-:Y:S05]  /*9a70*/  @!P0 NANOSLEEP.SYNCS 0x989680 ;  /* 0x009896800000895d */ /* 0x008fea0003900000 */
[----:B------:R-:W3:Y:S02]  /*9a80*/  @!P0 SYNCS.PHASECHK.TRANS64 P0, [R0+URZ], R3 ;  /* 0x00000003000085a7 */ /* 0x000ee400080010ff */
[----:B---3--:R-:W-:Y:S05]  /*9a90*/  @!P0 BRA `(.L_x_265) ;  /* 0xfffffffc00f08947 */ /* 0x008fea000383ffff */
[----:B------:R-:W-:Y:S05]  /*9aa0*/  BRA `(.L_x_266) ;  /* 0xffffffb800f47947 */ /* 0x000fea000383ffff */
.L_x_112:
[----:B------:R-:W-:-:S07]  /*9ab0*/  MOV R0, UR5 ;  /* 0x0000000500007c02 */ /* 0x000fce0008000f00 */
.L_x_267:
[----:B--2---:R2:W3:Y:S02]  /*9ac0*/  SYNCS.PHASECHK.TRANS64.TRYWAIT P0, [R0+URZ], R3 ;  /* 0x00000003000075a7 */ /* 0x0044e400080011ff */
[----:B---3--:R-:W-:Y:S05]  /*9ad0*/  @!P0 NANOSLEEP.SYNCS 0x989680 ;  /* 0x009896800000895d */ /* 0x008fea0003900000 */
[----:B------:R-:W3:Y:S02]  /*9ae0*/  @!P0 SYNCS.PHASECHK.TRANS64 P0, [R0+URZ], R3 ;  /* 0x00000003000085a7 */ /* 0x000ee400080010ff */
[----:B---3--:R-:W-:Y:S05]  /*9af0*/  @!P0 BRA `(.L_x_267) ;  /* 0xfffffffc00f08947 */ /* 0x008fea000383ffff */
[----:B------:R-:W-:Y:S05]  /*9b00*/  BRA `(.L_x_268) ;  /* 0xffffffbc00007947 */ /* 0x000fea000383ffff */
.L_x_113:
[----:B------:R-:W-:-:S07]  /*9b10*/  MOV R0, UR5 ;  /* 0x0000000500007c02 */ /* 0x000fce0008000f00 */
.L_x_269:
[----:B--2---:R2:W3:Y:S02]  /*9b20*/  SYNCS.PHASECHK.TRANS64.TRYWAIT P0, [R0+URZ], R3 ;  /* 0x00000003000075a7 */ /* 0x0044e400080011ff */
[----:B---3--:R-:W-:Y:S05]  /*9b30*/  @!P0 NANOSLEEP.SYNCS 0x989680 ;  /* 0x009896800000895d */ /* 0x008fea0003900000 */
[----:B------:R-:W3:Y:S02]  /*9b40*/  @!P0 SYNCS.PHASECHK.TRANS64 P0, [R0+URZ], R3 ;  /* 0x00000003000085a7 */ /* 0x000ee400080010ff */
[----:B---3--:R-:W-:Y:S05]  /*9b50*/  @!P0 BRA `(.L_x_269) ;  /* 0xfffffffc00f08947 */ /* 0x008fea000383ffff */
[----:B------:R-:W-:Y:S05]  /*9b60*/  BRA `(.L_x_270) ;  /* 0xffffffbc000c7947 */ /* 0x000fea000383ffff */
.L_x_114:
[----:B------:R-:W-:-:S07]  /*9b70*/  MOV R0, UR7 ;  /* 0x0000000700007c02 */ /* 0x000fce0008000f00 */
.L_x_271:
[----:B--2---:R2:W3:Y:S02]  /*9b80*/  SYNCS.PHASECHK.TRANS64.TRYWAIT P0, [R0+URZ], R3 ;  /* 0x00000003000075a7 */ /* 0x0044e400080011ff */
[----:B---3--:R-:W-:Y:S05]  /*9b90*/  @!P0 NANOSLEEP.SYNCS 0x989680 ;  /* 0x009896800000895d */ /* 0x008fea0003900000 */
[----:B------:R-:W3:Y:S02]  /*9ba0*/  @!P0 SYNCS.PHASECHK.TRANS64 P0, [R0+URZ], R3 ;  /* 0x00000003000085a7 */ /* 0x000ee400080010ff */
[----:B---3--:R-:W-:Y:S05]  /*9bb0*/  @!P0 BRA `(.L_x_271) ;  /* 0xfffffffc00f08947 */ /* 0x008fea000383ffff */
[----:B------:R-:W-:Y:S05]  /*9bc0*/  BRA `(.L_x_272) ;  /* 0xffffffbc00187947 */ /* 0x000fea000383ffff */
.L_x_119:
[----:B---3--:R3:W1:Y:S02]  /*9bd0*/  SYNCS.PHASECHK.TRANS64.TRYWAIT P0, [R0+URZ+0x380], R3 ;  /* 0x00038003000075a7 */ /* 0x00866400080011ff */
[----:B-1----:R-:W-:Y:S05]  /*9be0*/  @!P0 NANOSLEEP.SYNCS 0x989680 ;  /* 0x009896800000895d */ /* 0x002fea0003900000 */
[----:B------:R-:W1:Y:S02]  /*9bf0*/  @!P0 SYNCS.PHASECHK.TRANS64 P0, [R0+URZ+0x380], R3 ;  /* 0x00038003000085a7 */ /* 0x000e6400080010ff */
[----:B-1----:R-:W-:Y:S05]  /*9c00*/  @!P0 BRA `(.L_x_119) ;  /* 0xfffffffc00f08947 */ /* 0x002fea000383ffff */
[----:B------:R-:W-:Y:S05]  /*9c10*/  BRA `(.L_x_273) ;  /* 0xffffffc000147947 */ /* 0x000fea000383ffff */
.L_x_122:
[----:B------:R-:W-:Y:S07]  /*9c20*/  MOV R0, UR6 ;  /* 0x0000000600007c02 */ /* 0x000fee0008000f00 */
.L_x_274:
[----:B-1----:R1:W3:Y:S02]  /*9c30*/  SYNCS.PHASECHK.TRANS64.TRYWAIT P0, [R0+URZ+0x378], R3 ;  /* 0x00037803000075a7 */ /* 0x0022e400080011ff */
[----:B---3--:R-:W-:Y:S05]  /*9c40*/  @!P0 NANOSLEEP.SYNCS 0x989680 ;  /* 0x009896800000895d */ /* 0x008fea0003900000 */
[----:B------:R-:W3:Y:S02]  /*9c50*/  @!P0 SYNCS.PHASECHK.TRANS64 P0, [R0+URZ+0x378], R3 ;  /* 0x00037803000085a7 */ /* 0x000ee400080010ff */
[----:B---3--:R-:W-:Y:S05]  /*9c60*/  @!P0 BRA `(.L_x_274) ;  /* 0xfffffffc00f08947 */ /* 0x008fea000383ffff */
[----:B------:R-:W-:Y:S05]  /*9c70*/  BRA `(.L_x_121) ;  /* 0xffffffc400007947 */ /* 0x000fea000383ffff */
.L_x_125:
[----:B------:R-:W-:Y:S07]  /*9c80*/  MOV R3, UR6 ;  /* 0x0000000600037c02 */ /* 0x000fee0008000f00 */
.L_x_275:
[----:B-1----:R1:W2:Y:S02]  /*9c90*/  SYNCS.PHASECHK.TRANS64.TRYWAIT P2, [R3+URZ+0x368], R26 ;  /* 0x0003681a030075a7 */ /* 0x0022a400080411ff */
[----:B--2---:R-:W-:Y:S05]  /*9ca0*/  @!P2 NANOSLEEP.SYNCS 0x989680 ;  /* 0x009896800000a95d */ /* 0x004fea0003900000 */
[----:B------:R-:W2:Y:S02]  /*9cb0*/  @!P2 SYNCS.PHASECHK.TRANS64 P2, [R3+URZ+0x368], R26 ;  /* 0x0003681a0300a5a7 */ /* 0x000ea400080410ff */
[----:B--2---:R-:W-:Y:S05]  /*9cc0*/  @!P2 BRA `(.L_x_275) ;  /* 0xfffffffc00f0a947 */ /* 0x004fea000383ffff */
[----:B------:R-:W-:Y:S05]  /*9cd0*/  BRA `(.L_x_276) ;  /* 0xffffffc400947947 */ /* 0x000fea000383ffff */
.L_x_128:
[----:B--2---:R2:W4:Y:S02]  /*9ce0*/  SYNCS.PHASECHK.TRANS64.TRYWAIT P0, [R0+URZ+0x380], R3 ;  /* 0x00038003000075a7 */ /* 0x00452400080011ff */
[----:B----4-:R-:W-:Y:S05]  /*9cf0*/  @!P0 NANOSLEEP.SYNCS 0x989680 ;  /* 0x009896800000895d */ /* 0x010fea0003900000 */
[----:B------:R-:W4:Y:S02]  /*9d00*/  @!P0 SYNCS.PHASECHK.TRANS64 P0, [R0+URZ+0x380], R3 ;  /* 0x00038003000085a7 */ /* 0x000f2400080010ff */
[----:B----4-:R-:W-:Y:S05]  /*9d10*/  @!P0 BRA `(.L_x_128) ;  /* 0xfffffffc00f08947 */ /* 0x010fea000383ffff */
[----:B------:R-:W-:Y:S05]  /*9d20*/  BRA `(.L_x_277) ;  /* 0xffffffc800f07947 */ /* 0x000fea000383ffff */
.L_x_139:
[----:B-1----:R-:W-:Y:S04]  /*9d30*/  MOV R0, UR43 ;  /* 0x0000002b00007c02 */ /* 0x002fe80008000f00 */
[----:B------:R1:W2:Y:S03]  /*9d40*/  SYNCS.PHASECHK.TRANS64.TRYWAIT P1, [R0+URZ+0x360], R3 ;  /* 0x00036003000075a7 */ /* 0x0002a600080211ff */
[----:B--2---:R-:W-:Y:S05]  /*9d50*/  @!P1 NANOSLEEP.SYNCS 0x989680 ;  /* 0x009896800000995d */ /* 0x004fea0003900000 */
[----:B------:R-:W2:Y:S02]  /*9d60*/  @!P1 SYNCS.PHASECHK.TRANS64 P1, [R0+URZ+0x360], R3 ;  /* 0x00036003000095a7 */ /* 0x000ea400080210ff */
[----:B--2---:R-:W-:Y:S05]  /*9d70*/  @!P1 BRA `(.L_x_139) ;  /* 0xfffffffc00ec9947 */ /* 0x004fea000383ffff */
[----:B------:R-:W-:Y:S05]  /*9d80*/  BRA `(.L_x_138) ;  /* 0xffffffd400e47947 */ /* 0x000fea000383ffff */
.L_x_141:
[----:B-1----:R1:W4:Y:S02]  /*9d90*/  SYNCS.PHASECHK.TRANS64.TRYWAIT P1, [R92+URZ+0x3a0], R7 ;  /* 0x0003a0075c0075a7 */ /* 0x00232400080211ff */
[----:B----4-:R-:W-:Y:S05]  /*9da0*/  @!P1 NANOSLEEP.SYNCS 0x989680 ;  /* 0x009896800000995d */ /* 0x010fea0003900000 */
[----:B------:R-:W4:Y:S02]  /*9db0*/  @!P1 SYNCS.PHASECHK.TRANS64 P1, [R92+URZ+0x3a0], R7 ;  /* 0x0003a0075c0095a7 */ /* 0x000f2400080210ff */
[----:B----4-:R-:W-:Y:S05]  /*9dc0*/  @!P1 BRA `(.L_x_141) ;  /* 0xfffffffc00f09947 */ /* 0x010fea000383ffff */
[----:B------:R-:W-:Y:S05]  /*9dd0*/  BRA `(.L_x_140) ;  /* 0xffffffd800207947 */ /* 0x000fea000383ffff */
        .weak           $__internal_0_$__cuda_sm10x_tcgen05_guardrail_trap_col_being_dealloced_not_returned_by_alloc
        .type           $__internal_0_$__cuda_sm10x_tcgen05_guardrail_trap_col_being_dealloced_not_returned_by_alloc,@function
        .size           $__internal_0_$__cuda_sm10x_tcgen05_guardrail_trap_col_being_dealloced_not_returned_by_alloc,($__internal_1_$__cuda_sm10x_tcgen05_guardrail_trap_phase_invalid_during_alloc - $__internal_0_$__cuda_sm10x_tcgen05_guardrail_trap_col_being_dealloced_not_returned_by_alloc)
$__internal_0_$__cuda_sm10x_tcgen05_guardrail_trap_col_being_dealloced_not_returned_by_alloc:
[----:B------:R-:W-:Y:S05]  /*9de0*/  BPT.TRAP 0x1 ;  /* 0x000000040000795c */ /* 0x000fea0000300000 */
[----:B------:R-:W-:-:S04]  /*9df0*/  HFMA2 R3, -RZ, RZ, 0, 0 ;  /* 0x00000000ff037431 */ /* 0x000fc800000001ff */
[----:B------:R-:W-:Y:S05]  /*9e00*/  RET.REL.NODEC R2 `(_ZN7cutlass13device_kernelINS_4gemm6kernel13GemmUniversalIN4cute5tupleIJiiiiEEENS1_10collective13CollectiveMmaINS1_35MainloopSm100TmaUmmaWarpSpecializedILi54ELi2ELi4ENS5_IJNS4_1CILi1EEESB_SB_EEEEENS5_IJNSA_ILi64EEESE_NSA_ILi32EEEEEENS_12float_e4m3_tENS5_IJlSB_lEEESH_SI_NS4_8TiledMMAINS4_8MMA_AtomIJNS4_10MMA_TraitsINS4_19SM100_MMA_F8F6F4_SSEJSH_SH_fSE_SE_NS4_17integral_constantINS4_4UMMA5MajorELSP_0EEESQ_NSN_INSO_7ScaleInELSR_0EEESS_EEEEEENS4_6LayoutISC_NS5_IJNSA_ILi0EEESW_SW_EEEEENS5_IJNS4_10UnderscoreESZ_SZ_EEEEENS4_13SM90_TMA_LOADENS4_14ComposedLayoutINS4_7SwizzleILi1ELi4ELi3EEENS4_18smem_ptr_flag_bitsILi8EEENSV_INS5_IJNSA_ILi8EEESF_EEENS5_IJSF_SB_EEEEEEEvNS4_8identityES12_S1C_vS1D_EENS_8epilogue10collective18CollectiveEpilogueINS1F_23Sm100TmaWarpSpecializedILi1ELi1ELi32ELb0ELb0EEEJSG_NS5_IJNSV_ISE_SB_EES1K_EEESH_SI_SH_SI_NS1F_6fusion15FusionCallbacksIS1J_NS1M_17LinearCombinationISH_fSH_fLNS_15FloatRoundStyleE2EEESG_S1L_JEEENS4_5SM1004TMEM4LOAD26SM100_TMEM_LOAD_16dp32b32xES12_NS13_INS14_ILi2ELi4ELi3EEES17_NSV_INS5_IJS18_SE_EEENS5_IJSE_SB_EEEEEEENS4_39AutoVectorizingCopyWithAssumedAlignmentILi128EEENS4_14SM90_TMA_STOREES20_S22_S22_EEEvvEEEEvNT_6ParamsE) ;  /* 0xffffff60027c7950 */ /* 0x000fea0003c3ffff */
        .weak           $__internal_1_$__cuda_sm10x_tcgen05_guardrail_trap_phase_invalid_during_alloc
        .type           $__internal_1_$__cuda_sm10x_tcgen05_guardrail_trap_phase_invalid_during_alloc,@function
        .size           $__internal_1_$__cuda_sm10x_tcgen05_guardrail_trap_phase_invalid_during_alloc,($__internal_2_$__cuda_sm10x_tcgen05_guardrail_trap_unallocated_columns_being_dealloced - $__internal_1_$__cuda_sm10x_tcgen05_guardrail_trap_phase_invalid_during_alloc)
$__internal_1_$__cuda_sm10x_tcgen05_guardrail_trap_phase_invalid_during_alloc:
[----:B------:R-:W-:Y:S05]  /*9e10*/  BPT.TRAP 0x1 ;  /* 0x000000040000795c */ /* 0x000fea0000300000 */
[----:B------:R-:W-:-:S04]  /*9e20*/  MOV R3, 0x0 ;  /* 0x0000000000037802 */ /* 0x000fc80000000f00 */
[----:B------:R-:W-:Y:S05]  /*9e30*/  RET.REL.NODEC R2 `(_ZN7cutlass13device_kernelINS_4gemm6kernel13GemmUniversalIN4cute5tupleIJiiiiEEENS1_10collective13CollectiveMmaINS1_35MainloopSm100TmaUmmaWarpSpecializedILi54ELi2ELi4ENS5_IJNS4_1CILi1EEESB_SB_EEEEENS5_IJNSA_ILi64EEESE_NSA_ILi32EEEEEENS_12float_e4m3_tENS5_IJlSB_lEEESH_SI_NS4_8TiledMMAINS4_8MMA_AtomIJNS4_10MMA_TraitsINS4_19SM100_MMA_F8F6F4_SSEJSH_SH_fSE_SE_NS4_17integral_constantINS4_4UMMA5MajorELSP_0EEESQ_NSN_INSO_7ScaleInELSR_0EEESS_EEEEEENS4_6LayoutISC_NS5_IJNSA_ILi0EEESW_SW_EEEEENS5_IJNS4_10UnderscoreESZ_SZ_EEEEENS4_13SM90_TMA_LOADENS4_14ComposedLayoutINS4_7SwizzleILi1ELi4ELi3EEENS4_18smem_ptr_flag_bitsILi8EEENSV_INS5_IJNSA_ILi8EEESF_EEENS5_IJSF_SB_EEEEEEEvNS4_8identityES12_S1C_vS1D_EENS_8epilogue10collective18CollectiveEpilogueINS1F_23Sm100TmaWarpSpecializedILi1ELi1ELi32ELb0ELb0EEEJSG_NS5_IJNSV_ISE_SB_EES1K_EEESH_SI_SH_SI_NS1F_6fusion15FusionCallbacksIS1J_NS1M_17LinearCombinationISH_fSH_fLNS_15FloatRoundStyleE2EEESG_S1L_JEEENS4_5SM1004TMEM4LOAD26SM100_TMEM_LOAD_16dp32b32xES12_NS13_INS14_ILi2ELi4ELi3EEES17_NSV_INS5_IJS18_SE_EEENS5_IJSE_SB_EEEEEEENS4_39AutoVectorizingCopyWithAssumedAlignmentILi128EEENS4_14SM90_TMA_STOREES20_S22_S22_EEEvvEEEEvNT_6ParamsE) ;  /* 0xffffff6002707950 */ /* 0x000fea0003c3ffff */
        .weak           $__internal_2_$__cuda_sm10x_tcgen05_guardrail_trap_unallocated_columns_being_dealloced
        .type           $__internal_2_$__cuda_sm10x_tcgen05_guardrail_trap_unallocated_columns_being_dealloced,@function
        .size           $__internal_2_$__cuda_sm10x_tcgen05_guardrail_trap_unallocated_columns_being_dealloced,(.L_x_279 - $__internal_2_$__cuda_sm10x_tcgen05_guardrail_trap_unallocated_columns_being_dealloced)
$__internal_2_$__cuda_sm10x_tcgen05_guardrail_trap_unallocated_columns_being_dealloced:
[----:B------:R-:W-:Y:S05]  /*9e40*/  BPT.TRAP 0x1 ;  /* 0x000000040000795c */ /* 0x000fea0000300000 */
[----:B------:R-:W-:-:S04]  /*9e50*/  HFMA2 R3, -RZ, RZ, 0, 0 ;  /* 0x00000000ff037431 */ /* 0x000fc800000001ff */
[----:B------:R-:W-:Y:S05]  /*9e60*/  RET.REL.NODEC R2 `(_ZN7cutlass13device_kernelINS_4gemm6kernel13GemmUniversalIN4cute5tupleIJiiiiEEENS1_10collective13CollectiveMmaINS1_35MainloopSm100TmaUmmaWarpSpecializedILi54ELi2ELi4ENS5_IJNS4_1CILi1EEESB_SB_EEEEENS5_IJNSA_ILi64EEESE_NSA_ILi32EEEEEENS_12float_e4m3_tENS5_IJlSB_lEEESH_SI_NS4_8TiledMMAINS4_8MMA_AtomIJNS4_10MMA_TraitsINS4_19SM100_MMA_F8F6F4_SSEJSH_SH_fSE_SE_NS4_17integral_constantINS4_4UMMA5MajorELSP_0EEESQ_NSN_INSO_7ScaleInELSR_0EEESS_EEEEEENS4_6LayoutISC_NS5_IJNSA_ILi0EEESW_SW_EEEEENS5_IJNS4_10UnderscoreESZ_SZ_EEEEENS4_13SM90_TMA_LOADENS4_14ComposedLayoutINS4_7SwizzleILi1ELi4ELi3EEENS4_18smem_ptr_flag_bitsILi8EEENSV_INS5_IJNSA_ILi8EEESF_EEENS5_IJSF_SB_EEEEEEEvNS4_8identityES12_S1C_vS1D_EENS_8epilogue10collective18CollectiveEpilogueINS1F_23Sm100TmaWarpSpecializedILi1ELi1ELi32ELb0ELb0EEEJSG_NS5_IJNSV_ISE_SB_EES1K_EEESH_SI_SH_SI_NS1F_6fusion15FusionCallbacksIS1J_NS1M_17LinearCombinationISH_fSH_fLNS_15FloatRoundStyleE2EEESG_S1L_JEEENS4_5SM1004TMEM4LOAD26SM100_TMEM_LOAD_16dp32b32xES12_NS13_INS14_ILi2ELi4ELi3EEES17_NSV_INS5_IJS18_SE_EEENS5_IJSE_SB_EEEEEEENS4_39AutoVectorizingCopyWithAssumedAlignmentILi128EEENS4_14SM90_TMA_STOREES20_S22_S22_EEEvvEEEEvNT_6ParamsE) ;  /* 0xffffff6002647950 */ /* 0x000fea0003c3ffff */
.L_x_278:
[----:B------:R-:W-:-:S00]  /*9e70*/  BRA `(.L_x_278) ;  /* 0xfffffffc00fc7947 */ /* 0x000fc0000383ffff */
[----:B------:R-:W-:-:S00]  /*9e80*/  NOP ;  /* 0x0000000000007918 */ /* 0x000fc00000000000 */
[----:B------:R-:W-:-:S00]  /*9e90*/  NOP ;  /* 0x0000000000007918 */ /* 0x000fc00000000000 */
[----:B------:R-:W-:-:S00]  /*9ea0*/  NOP ;  /* 0x0000000000007918 */ /* 0x000fc00000000000 */
[----:B------:R-:W-:-:S00]  /*9eb0*/  NOP ;  /* 0x0000000000007918 */ /* 0x000fc00000000000 */
[----:B------:R-:W-:-:S00]  /*9ec0*/  NOP ;  /* 0x0000000000007918 */ /* 0x000fc00000000000 */
[----:B------:R-:W-:-:S00]  /*9ed0*/  NOP ;  /* 0x0000000000007918 */ /* 0x000fc00000000000 */
[----:B------:R-:W-:-:S00]  /*9ee0*/  NOP ;  /* 0x0000000000007918 */ /* 0x000fc00000000000 */
[----:B------:R-:W-:-:S00]  /*9ef0*/  NOP ;  /* 0x0000000000007918 */ /* 0x000fc00000000000 */
.L_x_279:


//--------------------- .nv.global.init           --------------------------
	.section	.nv.global.init,"aw",@progbits
.nv.global.init:
	.type		$str$27,@object
	.size		$str$27,($str$28 - $str$27)
$str$27:
        /*0000*/ 	.byte	0x28, 0x61, 0x64, 0x64, 0x72, 0x65, 0x73, 0x73, 0x20, 0x26, 0x20, 0x6d, 0x61, 0x73, 0x6b, 0x29
        /*0010*/ 	.byte	0x20, 0x3d, 0x3d, 0x20, 0x30, 0x00
	.type		$str$28,@object
	.size		$str$28,($str$26 - $str$28)
$str$28:
        /*0016*/ 	.byte	0x2f, 0x74, 0x6d, 0x70, 0x2f, 0x63, 0x75, 0x74, 0x6c, 0x61, 0x73, 0x73, 0x5f, 0x73, 0x77, 0x65
        /*0026*/ 	.byte	0x65, 0x70, 0x5f, 0x73, 0x72, 0x63, 0x2f, 0x69, 0x6e, 0x63, 0x6c, 0x75, 0x64, 0x65, 0x2f, 0x63
        /*0036*/ 	.byte	0x75, 0x74, 0x65, 0x2f, 0x70, 0x6f, 0x69, 0x6e, 0x74, 0x65, 0x72, 0x5f, 0x66, 0x6c, 0x61, 0x67
        /*0046*/ 	.byte	0x67, 0x65, 0x64, 0x2e, 0x68, 0x70, 0x70, 0x00
	.type		$str$26,@object
	.size		$str$26,($str$25 - $str$26)
$str$26:
        /*004e*/ 	.byte	0x2f, 0x74, 0x6d, 0x70, 0x2f, 0x63, 0x75, 0x74, 0x6c, 0x61, 0x73, 0x73, 0x5f, 0x73, 0x77, 0x65
        /*005e*/ 	.byte	0x65, 0x70, 0x5f, 0x73, 0x72, 0x63, 0x2f, 0x69, 0x6e, 0x63, 0x6c, 0x75, 0x64, 0x65, 0x2f, 0x63
        /*006e*/ 	.byte	0x75, 0x74, 0x65, 0x2f, 0x61, 0x74, 0x6f, 0x6d, 0x2f, 0x63, 0x6f, 0x70, 0x79, 0x5f, 0x74, 0x72
        /*007e*/ 	.byte	0x61, 0x69, 0x74, 0x73, 0x5f, 0x73, 0x6d, 0x31, 0x30, 0x30, 0x2e, 0x68, 0x70, 0x70, 0x00
	.type		$str$25,@object
	.size		$str$25,(__unnamed_1 - $str$25)
$str$25:
        /*008d*/ 	.byte	0x28, 0x28, 0x75, 0x69, 0x6e, 0x74, 0x33, 0x32, 0x5f, 0x74, 0x28, 0x74, 0x68, 0x72, 0x65, 0x61
        /*009d*/ 	.byte	0x64, 0x49, 0x64, 0x78, 0x2e, 0x78, 0x29, 0x20, 0x2f, 0x20, 0x33, 0x32, 0x29, 0x20, 0x25, 0x20
        /*00ad*/ 	.byte	0x34, 0x29, 0x20, 0x3d, 0x3d, 0x20, 0x28, 0x28, 0x28, 0x74, 0x6d, 0x65, 0x6d, 0x5f, 0x61, 0x64
        /*00bd*/ 	.byte	0x64, 0x72, 0x20, 0x3e, 0x3e, 0x20, 0x31, 0x36, 0x29, 0x20, 0x2f, 0x20, 0x33, 0x32, 0x29, 0x20
        /*00cd*/ 	.byte	0x25, 0x20, 0x34, 0x29, 0x00
	.type		__unnamed_1,@object
	.size		__unnamed_1,(__unnamed_2 - __unnamed_1)
__unnamed_1:
        /*00d2*/ 	.byte	0x61, 0x75, 0x74, 0x6f, 0x20, 0x63, 0x75, 0x74, 0x65, 0x3a, 0x3a, 0x61, 0x73, 0x5f, 0x70, 0x6f
        /* <DEDUP_REMOVED lines=24> */
        /*0262*/ 	.byte	0x3c, 0x34, 0x30, 0x39, 0x36, 0x3e, 0x3e, 0x3e, 0x3e, 0x5d, 0x00
	.type		__unnamed_2,@object
	.size		__unnamed_2,(.L_2 - __unnamed_2)
__unnamed_2:
        /* <DEDUP_REMOVED lines=40> */
        /*04ed*/ 	.byte	0x74, 0x65, 0x3a, 0x3a, 0x43, 0x3c, 0x30, 0x3e, 0x3e, 0x3e, 0x3e, 0x5d, 0x00
.L_2:


//--------------------- .nv.shared._ZN7cutlass13device_kernelINS_4gemm6kernel13GemmUniversalIN4cute5tupleIJiiiiEEENS1_10collective13CollectiveMmaINS1_35MainloopSm100TmaUmmaWarpSpecializedILi54ELi2ELi4ENS5_IJNS4_1CILi1EEESB_SB_EEEEENS5_IJNSA_ILi64EEESE_NSA_ILi32EEEEEENS_12float_e4m3_tENS5_IJlSB_lEEESH_SI_NS4_8TiledMMAINS4_8MMA_AtomIJNS4_10MMA_TraitsINS4_19SM100_MMA_F8F6F4_SSEJSH_SH_fSE_SE_NS4_17integral_constantINS4_4UMMA5MajorELSP_0EEESQ_NSN_INSO_7ScaleInELSR_0EEESS_EEEEEENS4_6LayoutISC_NS5_IJNSA_ILi0EEESW_SW_EEEEENS5_IJNS4_10UnderscoreESZ_SZ_EEEEENS4_13SM90_TMA_LOADENS4_14ComposedLayoutINS4_7SwizzleILi1ELi4ELi3EEENS4_18smem_ptr_flag_bitsILi8EEENSV_INS5_IJNSA_ILi8EEESF_EEENS5_IJSF_SB_EEEEEEEvNS4_8identityES12_S1C_vS1D_EENS_8epilogue10collective18CollectiveEpilogueINS1F_23Sm100TmaWarpSpecializedILi1ELi1ELi32ELb0ELb0EEEJSG_NS5_IJNSV_ISE_SB_EES1K_EEESH_SI_SH_SI_NS1F_6fusion15FusionCallbacksIS1J_NS1M_17LinearCombinationISH_fSH_fLNS_15FloatRoundStyleE2EEESG_S1L_JEEENS4_5SM1004TMEM4LOAD26SM100_TMEM_LOAD_16dp32b32xES12_NS13_INS14_ILi2ELi4ELi3EEES17_NSV_INS5_IJS18_SE_EEENS5_IJSE_SB_EEEEEEENS4_39AutoVectorizingCopyWithAssumedAlignmentILi128EEENS4_14SM90_TMA_STOREES20_S22_S22_EEEvvEEEEvNT_6ParamsE --------------------------
	.section	.nv.shared._ZN7cutlass13device_kernelINS_4gemm6kernel13GemmUniversalIN4cute5tupleIJiiiiEEENS1_10collective13CollectiveMmaINS1_35MainloopSm100TmaUmmaWarpSpecializedILi54ELi2ELi4ENS5_IJNS4_1CILi1EEESB_SB_EEEEENS5_IJNSA_ILi64EEESE_NSA_ILi32EEEEEENS_12float_e4m3_tENS5_IJlSB_lEEESH_SI_NS4_8TiledMMAINS4_8MMA_AtomIJNS4_10MMA_TraitsINS4_19SM100_MMA_F8F6F4_SSEJSH_SH_fSE_SE_NS4_17integral_constantINS4_4UMMA5MajorELSP_0EEESQ_NSN_INSO_7ScaleInELSR_0EEESS_EEEEEENS4_6LayoutISC_NS5_IJNSA_ILi0EEESW_SW_EEEEENS5_IJNS4_10UnderscoreESZ_SZ_EEEEENS4_13SM90_TMA_LOADENS4_14ComposedLayoutINS4_7SwizzleILi1ELi4ELi3EEENS4_18smem_ptr_flag_bitsILi8EEENSV_INS5_IJNSA_ILi8EEESF_EEENS5_IJSF_SB_EEEEEEEvNS4_8identityES12_S1C_vS1D_EENS_8epilogue10collective18CollectiveEpilogueINS1F_23Sm100TmaWarpSpecializedILi1ELi1ELi32ELb0ELb0EEEJSG_NS5_IJNSV_ISE_SB_EES1K_EEESH_SI_SH_SI_NS1F_6fusion15FusionCallbacksIS1J_NS1M_17LinearCombinationISH_fSH_fLNS_15FloatRoundStyleE2EEESG_S1L_JEEENS4_5SM1004TMEM4LOAD26SM100_TMEM_LOAD_16dp32b32xES12_NS13_INS14_ILi2ELi4ELi3EEES17_NSV_INS5_IJS18_SE_EEENS5_IJSE_SB_EEEEEEENS4_39AutoVectorizingCopyWithAssumedAlignmentILi128EEENS4_14SM90_TMA_STOREES20_S22_S22_EEEvvEEEEvNT_6ParamsE,"aw",@nobits
	.sectionflags	@""
	.align	16
	.zero		1024


//--------------------- .nv.shared.reserved.0     --------------------------
	.section	.nv.shared.reserved.0,"aw",@nobits
	.weak		__nv_reservedSMEM_offset_0_alias
	.size		__nv_reservedSMEM_offset_0_alias, 0, 64
	.other		__nv_reservedSMEM_offset_0_alias,@"STO_CUDA_RESERVED_SHARED STV_DEFAULT"
__nv_reservedSMEM_offset_0_alias:
	.zero		0
.nv.shared.reserved.0:
	.zero		64
	.weak		__nv_reservedSMEM_tcgen05_partition
	.type		__nv_reservedSMEM_tcgen05_partition,@object
	.size		__nv_reservedSMEM_tcgen05_partition,(.L_0 - __nv_reservedSMEM_tcgen05_partition)
__nv_reservedSMEM_tcgen05_partition:
	.zero		32
.L_0:


//--------------------- .nv.global                --------------------------
	.section	.nv.global,"aw",@nobits
.nv.global:
	.type		_ZN39_INTERNAL_b04dc985_4_k_cu_f42d6850_72814cute1_E,@object
	.size		_ZN39_INTERNAL_b04dc985_4_k_cu_f42d6850_72814cute1_E,(_ZN39_INTERNAL_b04dc985_4_k_cu_f42d6850_72814cuda3std3__45__cpo6cbeginE - _ZN39_INTERNAL_b04dc985_4_k_cu_f42d6850_72814cute1_E)
_ZN39_INTERNAL_b04dc985_4_k_cu_f42d6850_72814cute1_E:
	.zero		1
	.type		_ZN39_INTERNAL_b04dc985_4_k_cu_f42d6850_72814cuda3std3__45__cpo6cbeginE,@object
	.size		_ZN39_INTERNAL_b04dc985_4_k_cu_f42d6850_72814cuda3std3__45__cpo6cbeginE,(_ZN39_INTERNAL_b04dc985_4_k_cu_f42d6850_72814cuda3std3__48in_placeE - _ZN39_INTERNAL_b04dc985_4_k_cu_f42d6850_72814cuda3std3__45__cpo6cbeginE)
_ZN39_INTERNAL_b04dc985_4_k_cu_f42d6850_72814cuda3std3__45__cpo6cbeginE:
	.zero		1
	.type		_ZN39_INTERNAL_b04dc985_4_k_cu_f42d6850_72814cuda3std3__48in_placeE,@object
	.size		_ZN39_INTERNAL_b04dc985_4_k_cu_f42d6850_72814cuda3std3__48in_placeE,(_ZN39_INTERNAL_b04dc985_4_k_cu_f42d6850_72814cuda3std6ranges3__45__cpo9iter_moveE - _ZN39_INTERNAL_b04dc985_4_k_cu_f42d6850_72814cuda3std3__48in_placeE)
_ZN39_INTERNAL_b04dc985_4_k_cu_f42d6850_72814cuda3std3__48in_placeE:
	.zero		1
	.type		_ZN39_INTERNAL_b04dc985_4_k_cu_f42d6850_72814cuda3std6ranges3__45__cpo9iter_moveE,@object
	.size		_ZN39_INTERNAL_b04dc985_4_k_cu_f42d6850_72814cuda3std6ranges3__45__cpo9iter_moveE,(_ZN39_INTERNAL_b04dc985_4_k_cu_f42d6850_72814cuda3std3__45__cpo5beginE - _ZN39_INTERNAL_b04dc985_4_k_cu_f42d6850_72814cuda3std6ranges3__45__cpo9iter_moveE)
_ZN39_INTERNAL_b04dc985_4_k_cu_f42d6850_72814cuda3std6ranges3__45__cpo9iter_moveE:
	.zero		1
	.type		_ZN39_INTERNAL_b04dc985_4_k_cu_f42d6850_72814cuda3std3__45__cpo5beginE,@object
	.size		_ZN39_INTERNAL_b04dc985_4_k_cu_f42d6850_72814cuda3std3__45__cpo5beginE,(_ZN39_INTERNAL_b04dc985_4_k_cu_f42d6850_72814cuda3std3__441_GLOBAL__N__b04dc985_4_k_cu_f42d6850_72816ignoreE - _ZN39_INTERNAL_b04dc985_4_k_cu_f42d6850_72814cuda3std3__45__cpo5beginE)
_ZN39_INTERNAL_b04dc985_4_k_cu_f42d6850_72814cuda3std3__45__cpo5beginE:
	.zero		1
	.type		_ZN39_INTERNAL_b04dc985_4_k_cu_f42d6850_72814cuda3std3__441_GLOBAL__N__b04dc985_4_k_cu_f42d6850_72816ignoreE,@object
	.size		_ZN39_INTERNAL_b04dc985_4_k_cu_f42d6850_72814cuda3std3__441_GLOBAL__N__b04dc985_4_k_cu_f42d6850_72816ignoreE,(_ZN39_INTERNAL_b04dc985_4_k_cu_f42d6850_72814cute7productE - _ZN39_INTERNAL_b04dc985_4_k_cu_f42d6850_72814cuda3std3__441_GLOBAL__N__b04dc985_4_k_cu_f42d6850_72816ignoreE)
_ZN39_INTERNAL_b04dc985_4_k_cu_f42d6850_72814cuda3std3__441_GLOBAL__N__b04dc985_4_k_cu_f42d6850_72816ignoreE:
	.zero		1
	.type		_ZN39_INTERNAL_b04dc985_4_k_cu_f42d6850_72814cute7productE,@object
	.size		_ZN39_INTERNAL_b04dc985_4_k_cu_f42d6850_72814cute7productE,(_ZN39_INTERNAL_b04dc985_4_k_cu_f42d6850_72814cuda3std3__45__cpo3endE - _ZN39_INTERNAL_b04dc985_4_k_cu_f42d6850_72814cute7productE)
_ZN39_INTERNAL_b04dc985_4_k_cu_f42d6850_72814cute7productE:
	.zero		1
	.type		_ZN39_INTERNAL_b04dc985_4_k_cu_f42d6850_72814cuda3std3__45__cpo3endE,@object
	.size		_ZN39_INTERNAL_b04dc985_4_k_cu_f42d6850_72814cuda3std3__45__cpo3endE,(_ZN39_INTERNAL_b04dc985_4_k_cu_f42d6850_72814cuda3std3__419piecewise_constructE - _ZN39_INTERNAL_b04dc985_4_k_cu_f42d6850_72814cuda3std3__45__cpo3endE)
_ZN39_INTERNAL_b04dc985_4_k_cu_f42d6850_72814cuda3std3__45__cpo3endE:
	.zero		1
	.type		_ZN39_INTERNAL_b04dc985_4_k_cu_f42d6850_72814cuda3std3__419piecewise_constructE,@object
	.size		_ZN39_INTERNAL_b04dc985_4_k_cu_f42d6850_72814cuda3std3__419piecewise_constructE,(_ZN39_INTERNAL_b04dc985_4_k_cu_f42d6850_72814cuda3std3__45__cpo4cendE - _ZN39_INTERNAL_b04dc985_4_k_cu_f42d6850_72814cuda3std3__419piecewise_constructE)
_ZN39_INTERNAL_b04dc985_4_k_cu_f42d6850_72814cuda3std3__419piecewise_constructE:
	.zero		1
	.type		_ZN39_INTERNAL_b04dc985_4_k_cu_f42d6850_72814cuda3std3__45__cpo4cendE,@object
	.size		_ZN39_INTERNAL_b04dc985_4_k_cu_f42d6850_72814cuda3std3__45__cpo4cendE,(_ZN39_INTERNAL_b04dc985_4_k_cu_f42d6850_72814cuda3std6ranges3__45__cpo4swapE - _ZN39_INTERNAL_b04dc985_4_k_cu_f42d6850_72814cuda3std3__45__cpo4cendE)
_ZN39_INTERNAL_b04dc985_4_k_cu_f42d6850_72814cuda3std3__45__cpo4cendE:
	.zero		1
	.type		_ZN39_INTERNAL_b04dc985_4_k_cu_f42d6850_72814cuda3std6ranges3__45__cpo4swapE,@object
	.size		_ZN39_INTERNAL_b04dc985_4_k_cu_f42d6850_72814cuda3std6ranges3__45__cpo4swapE,(.L_10 - _ZN39_INTERNAL_b04dc985_4_k_cu_f42d6850_72814cuda3std6ranges3__45__cpo4swapE)
_ZN39_INTERNAL_b04dc985_4_k_cu_f42d6850_72814cuda3std6ranges3__45__cpo4swapE:
	.zero		1
.L_10:


//--------------------- .nv.constant0._ZN7cutlass13device_kernelINS_4gemm6kernel13GemmUniversalIN4cute5tupleIJiiiiEEENS1_10collective13CollectiveMmaINS1_35MainloopSm100TmaUmmaWarpSpecializedILi54ELi2ELi4ENS5_IJNS4_1CILi1EEESB_SB_EEEEENS5_IJNSA_ILi64EEESE_NSA_ILi32EEEEEENS_12float_e4m3_tENS5_IJlSB_lEEESH_SI_NS4_8TiledMMAINS4_8MMA_AtomIJNS4_10MMA_TraitsINS4_19SM100_MMA_F8F6F4_SSEJSH_SH_fSE_SE_NS4_17integral_constantINS4_4UMMA5MajorELSP_0EEESQ_NSN_INSO_7ScaleInELSR_0EEESS_EEEEEENS4_6LayoutISC_NS5_IJNSA_ILi0EEESW_SW_EEEEENS5_IJNS4_10UnderscoreESZ_SZ_EEEEENS4_13SM90_TMA_LOADENS4_14ComposedLayoutINS4_7SwizzleILi1ELi4ELi3EEENS4_18smem_ptr_flag_bitsILi8EEENSV_INS5_IJNSA_ILi8EEESF_EEENS5_IJSF_SB_EEEEEEEvNS4_8identityES12_S1C_vS1D_EENS_8epilogue10collective18CollectiveEpilogueINS1F_23Sm100TmaWarpSpecializedILi1ELi1ELi32ELb0ELb0EEEJSG_NS5_IJNSV_ISE_SB_EES1K_EEESH_SI_SH_SI_NS1F_6fusion15FusionCallbacksIS1J_NS1M_17LinearCombinationISH_fSH_fLNS_15FloatRoundStyleE2EEESG_S1L_JEEENS4_5SM1004TMEM4LOAD26SM100_TMEM_LOAD_16dp32b32xES12_NS13_INS14_ILi2ELi4ELi3EEES17_NSV_INS5_IJS18_SE_EEENS5_IJSE_SB_EEEEEEENS4_39AutoVectorizingCopyWithAssumedAlignmentILi128EEENS4_14SM90_TMA_STOREES20_S22_S22_EEEvvEEEEvNT_6ParamsE --------------------------
	.section	.nv.constant0._ZN7cutlass13device_kernelINS_4gemm6kernel13GemmUniversalIN4cute5tupleIJiiiiEEENS1_10collective13CollectiveMmaINS1_35MainloopSm100TmaUmmaWarpSpecializedILi54ELi2ELi4ENS5_IJNS4_1CILi1EEESB_SB_EEEEENS5_IJNSA_ILi64EEESE_NSA_ILi32EEEEEENS_12float_e4m3_tENS5_IJlSB_lEEESH_SI_NS4_8TiledMMAINS4_8MMA_AtomIJNS4_10MMA_TraitsINS4_19SM100_MMA_F8F6F4_SSEJSH_SH_fSE_SE_NS4_17integral_constantINS4_4UMMA5MajorELSP_0EEESQ_NSN_INSO_7ScaleInELSR_0EEESS_EEEEEENS4_6LayoutISC_NS5_IJNSA_ILi0EEESW_SW_EEEEENS5_IJNS4_10UnderscoreESZ_SZ_EEEEENS4_13SM90_TMA_LOADENS4_14ComposedLayoutINS4_7SwizzleILi1ELi4ELi3EEENS4_18smem_ptr_flag_bitsILi8EEENSV_INS5_IJNSA_ILi8EEESF_EEENS5_IJSF_SB_EEEEEEEvNS4_8identityES12_S1C_vS1D_EENS_8epilogue10collective18CollectiveEpilogueINS1F_23Sm100TmaWarpSpecializedILi1ELi1ELi32ELb0ELb0EEEJSG_NS5_IJNSV_ISE_SB_EES1K_EEESH_SI_SH_SI_NS1F_6fusion15FusionCallbacksIS1J_NS1M_17LinearCombinationISH_fSH_fLNS_15FloatRoundStyleE2EEESG_S1L_JEEENS4_5SM1004TMEM4LOAD26SM100_TMEM_LOAD_16dp32b32xES12_NS13_INS14_ILi2ELi4ELi3EEES17_NSV_INS5_IJS18_SE_EEENS5_IJSE_SB_EEEEEEENS4_39AutoVectorizingCopyWithAssumedAlignmentILi128EEENS4_14SM90_TMA_STOREES20_S22_S22_EEEvvEEEEvNT_6ParamsE,"a",@progbits
	.sectionflags	@""
	.align	4
.nv.constant0._ZN7cutlass13device_kernelINS_4gemm6kernel13GemmUniversalIN4cute5tupleIJiiiiEEENS1_10collective13CollectiveMmaINS1_35MainloopSm100TmaUmmaWarpSpecializedILi54ELi2ELi4ENS5_IJNS4_1CILi1EEESB_SB_EEEEENS5_IJNSA_ILi64EEESE_NSA_ILi32EEEEEENS_12float_e4m3_tENS5_IJlSB_lEEESH_SI_NS4_8TiledMMAINS4_8MMA_AtomIJNS4_10MMA_TraitsINS4_19SM100_MMA_F8F6F4_SSEJSH_SH_fSE_SE_NS4_17integral_constantINS4_4UMMA5MajorELSP_0EEESQ_NSN_INSO_7ScaleInELSR_0EEESS_EEEEEENS4_6LayoutISC_NS5_IJNSA_ILi0EEESW_SW_EEEEENS5_IJNS4_10UnderscoreESZ_SZ_EEEEENS4_13SM90_TMA_LOADENS4_14ComposedLayoutINS4_7SwizzleILi1ELi4ELi3EEENS4_18smem_ptr_flag_bitsILi8EEENSV_INS5_IJNSA_ILi8EEESF_EEENS5_IJSF_SB_EEEEEEEvNS4_8identityES12_S1C_vS1D_EENS_8epilogue10collective18CollectiveEpilogueINS1F_23Sm100TmaWarpSpecializedILi1ELi1ELi32ELb0ELb0EEEJSG_NS5_IJNSV_ISE_SB_EES1K_EEESH_SI_SH_SI_NS1F_6fusion15FusionCallbacksIS1J_NS1M_17LinearCombinationISH_fSH_fLNS_15FloatRoundStyleE2EEESG_S1L_JEEENS4_5SM1004TMEM4LOAD26SM100_TMEM_LOAD_16dp32b32xES12_NS13_INS14_ILi2ELi4ELi3EEES17_NSV_INS5_IJS18_SE_EEENS5_IJSE_SB_EEEEEEENS4_39AutoVectorizingCopyWithAssumedAlignmentILi128EEENS4_14SM90_TMA_STOREES20_S22_S22_EEEvvEEEEvNT_6ParamsE:
	.zero		2944


//--------------------- SYMBOLS --------------------------

	.type		.nv.reservedSmem.offset0,@object
	.size		.nv.reservedSmem.offset0,0x4
	.type		.nv.reservedSmem.cap,@object
	.size		.nv.reservedSmem.cap,0x4
	.type		__assertfail,@function
